//
// Generated by NVIDIA NVVM Compiler
//
// Compiler Build ID: CL-36424714
// Cuda compilation tools, release 13.0, V13.0.88
// Based on NVVM 20.0.0
//

.version 9.0
.target sm_100
.address_size 64

	// .globl	_Z16ComputeWindFieldPfS_S_if
.global .align 4 .b8 __cudart_i2opi_f[24] = {65, 144, 67, 60, 153, 149, 98, 219, 192, 221, 52, 245, 209, 87, 39, 252, 41, 21, 68, 78, 110, 131, 249, 162};

.visible .entry _Z16ComputeWindFieldPfS_S_if(
	.param .u64 .ptr .align 1 _Z16ComputeWindFieldPfS_S_if_param_0,
	.param .u64 .ptr .align 1 _Z16ComputeWindFieldPfS_S_if_param_1,
	.param .u64 .ptr .align 1 _Z16ComputeWindFieldPfS_S_if_param_2,
	.param .u32 _Z16ComputeWindFieldPfS_S_if_param_3,
	.param .f32 _Z16ComputeWindFieldPfS_S_if_param_4
)
{
	.local .align 4 .b8 	__local_depot0[28];
	.reg .b64 	%SP;
	.reg .b64 	%SPL;
	.reg .pred 	%p<42>;
	.reg .b32 	%r<209>;
	.reg .b32 	%f<144>;
	.reg .b64 	%rd<105>;
	.reg .b64 	%fd<11>;

	mov.u64 	%SPL, __local_depot0;
	ld.param.u64 	%rd37, [_Z16ComputeWindFieldPfS_S_if_param_0];
	ld.param.u64 	%rd38, [_Z16ComputeWindFieldPfS_S_if_param_1];
	ld.param.u64 	%rd39, [_Z16ComputeWindFieldPfS_S_if_param_2];
	ld.param.u32 	%r72, [_Z16ComputeWindFieldPfS_S_if_param_3];
	ld.param.f32 	%f33, [_Z16ComputeWindFieldPfS_S_if_param_4];
	add.u64 	%rd1, %SPL, 0;
	mov.u32 	%r73, %ctaid.x;
	mov.u32 	%r74, %ntid.x;
	mov.u32 	%r75, %tid.x;
	mad.lo.s32 	%r1, %r73, %r74, %r75;
	setp.ge.s32 	%p1, %r1, %r72;
	@%p1 bra 	$L__BB0_42;
	shr.s32 	%r76, %r1, 31;
	shr.u32 	%r77, %r76, 24;
	add.s32 	%r78, %r1, %r77;
	and.b32  	%r79, %r78, -256;
	sub.s32 	%r80, %r1, %r79;
	cvt.rn.f32.s32 	%f34, %r80;
	mul.f32 	%f1, %f34, 0f3DCCCCCD;
	shr.s32 	%r81, %r78, 8;
	cvt.rn.f32.s32 	%f35, %r81;
	mul.f32 	%f2, %f35, 0f3DCCCCCD;
	add.f32 	%f3, %f1, %f33;
	mul.f32 	%f36, %f3, 0f3F22F983;
	cvt.rni.s32.f32 	%r192, %f36;
	cvt.rn.f32.s32 	%f37, %r192;
	fma.rn.f32 	%f38, %f37, 0fBFC90FDA, %f3;
	fma.rn.f32 	%f39, %f37, 0fB3A22168, %f38;
	fma.rn.f32 	%f139, %f37, 0fA7C234C5, %f39;
	abs.f32 	%f5, %f3;
	setp.ltu.f32 	%p2, %f5, 0f47CE4780;
	@%p2 bra 	$L__BB0_9;
	setp.neu.f32 	%p3, %f5, 0f7F800000;
	@%p3 bra 	$L__BB0_4;
	mov.f32 	%f42, 0f00000000;
	mul.rn.f32 	%f139, %f3, %f42;
	mov.b32 	%r192, 0;
	bra.uni 	$L__BB0_9;
$L__BB0_4:
	mov.b32 	%r3, %f3;
	shl.b32 	%r83, %r3, 8;
	or.b32  	%r4, %r83, -2147483648;
	mov.b64 	%rd92, 0;
	mov.b32 	%r189, 0;
	mov.u64 	%rd90, __cudart_i2opi_f;
	mov.u64 	%rd91, %rd1;
$L__BB0_5:
	.pragma "nounroll";
	ld.global.nc.u32 	%r84, [%rd90];
	mad.wide.u32 	%rd43, %r84, %r4, %rd92;
	shr.u64 	%rd92, %rd43, 32;
	st.local.u32 	[%rd91], %rd43;
	add.s32 	%r189, %r189, 1;
	add.s64 	%rd91, %rd91, 4;
	add.s64 	%rd90, %rd90, 4;
	setp.ne.s32 	%p4, %r189, 6;
	@%p4 bra 	$L__BB0_5;
	shr.u32 	%r85, %r3, 23;
	st.local.u32 	[%rd1+24], %rd92;
	and.b32  	%r7, %r85, 31;
	and.b32  	%r86, %r85, 224;
	add.s32 	%r87, %r86, -128;
	shr.u32 	%r88, %r87, 5;
	mul.wide.u32 	%rd44, %r88, 4;
	sub.s64 	%rd8, %rd1, %rd44;
	ld.local.u32 	%r190, [%rd8+24];
	ld.local.u32 	%r191, [%rd8+20];
	setp.eq.s32 	%p5, %r7, 0;
	@%p5 bra 	$L__BB0_8;
	shf.l.wrap.b32 	%r190, %r191, %r190, %r7;
	ld.local.u32 	%r89, [%rd8+16];
	shf.l.wrap.b32 	%r191, %r89, %r191, %r7;
$L__BB0_8:
	shr.u32 	%r90, %r190, 30;
	shf.l.wrap.b32 	%r91, %r191, %r190, 2;
	shl.b32 	%r92, %r191, 2;
	shr.u32 	%r93, %r91, 31;
	add.s32 	%r94, %r93, %r90;
	neg.s32 	%r95, %r94;
	setp.lt.s32 	%p6, %r3, 0;
	selp.b32 	%r192, %r95, %r94, %p6;
	xor.b32  	%r96, %r91, %r3;
	shr.s32 	%r97, %r91, 31;
	xor.b32  	%r98, %r97, %r91;
	xor.b32  	%r99, %r97, %r92;
	cvt.u64.u32 	%rd45, %r98;
	shl.b64 	%rd46, %rd45, 32;
	cvt.u64.u32 	%rd47, %r99;
	or.b64  	%rd48, %rd46, %rd47;
	cvt.rn.f64.s64 	%fd1, %rd48;
	mul.f64 	%fd2, %fd1, 0d3BF921FB54442D19;
	cvt.rn.f32.f64 	%f40, %fd2;
	neg.f32 	%f41, %f40;
	setp.lt.s32 	%p7, %r96, 0;
	selp.f32 	%f139, %f41, %f40, %p7;
$L__BB0_9:
	mul.rn.f32 	%f43, %f139, %f139;
	and.b32  	%r101, %r192, 1;
	setp.eq.b32 	%p8, %r101, 1;
	selp.f32 	%f44, 0f3F800000, %f139, %p8;
	fma.rn.f32 	%f45, %f43, %f44, 0f00000000;
	fma.rn.f32 	%f46, %f43, 0f37CBAC00, 0fBAB607ED;
	selp.f32 	%f47, %f46, 0fB94D4153, %p8;
	selp.f32 	%f48, 0f3D2AAABB, 0f3C0885E4, %p8;
	fma.rn.f32 	%f49, %f47, %f43, %f48;
	selp.f32 	%f50, 0fBEFFFFFF, 0fBE2AAAA8, %p8;
	fma.rn.f32 	%f51, %f49, %f43, %f50;
	fma.rn.f32 	%f52, %f51, %f45, %f44;
	and.b32  	%r102, %r192, 2;
	setp.eq.s32 	%p9, %r102, 0;
	mov.f32 	%f53, 0f00000000;
	sub.f32 	%f54, %f53, %f52;
	selp.f32 	%f9, %f52, %f54, %p9;
	mul.f32 	%f55, %f2, 0f3F22F983;
	cvt.rni.s32.f32 	%r196, %f55;
	cvt.rn.f32.s32 	%f56, %r196;
	fma.rn.f32 	%f57, %f56, 0fBFC90FDA, %f2;
	fma.rn.f32 	%f58, %f56, 0fB3A22168, %f57;
	fma.rn.f32 	%f140, %f56, 0fA7C234C5, %f58;
	abs.f32 	%f11, %f2;
	setp.ltu.f32 	%p10, %f11, 0f47CE4780;
	@%p10 bra 	$L__BB0_17;
	setp.neu.f32 	%p11, %f11, 0f7F800000;
	@%p11 bra 	$L__BB0_12;
	mov.f32 	%f61, 0f00000000;
	mul.rn.f32 	%f140, %f2, %f61;
	mov.b32 	%r196, 0;
	bra.uni 	$L__BB0_17;
$L__BB0_12:
	mov.b32 	%r17, %f2;
	shl.b32 	%r104, %r17, 8;
	or.b32  	%r18, %r104, -2147483648;
	mov.b64 	%rd95, 0;
	mov.b32 	%r193, 0;
	mov.u64 	%rd93, __cudart_i2opi_f;
	mov.u64 	%rd94, %rd1;
$L__BB0_13:
	.pragma "nounroll";
	ld.global.nc.u32 	%r105, [%rd93];
	mad.wide.u32 	%rd51, %r105, %r18, %rd95;
	shr.u64 	%rd95, %rd51, 32;
	st.local.u32 	[%rd94], %rd51;
	add.s32 	%r193, %r193, 1;
	add.s64 	%rd94, %rd94, 4;
	add.s64 	%rd93, %rd93, 4;
	setp.ne.s32 	%p12, %r193, 6;
	@%p12 bra 	$L__BB0_13;
	shr.u32 	%r106, %r17, 23;
	st.local.u32 	[%rd1+24], %rd95;
	and.b32  	%r21, %r106, 31;
	and.b32  	%r107, %r106, 224;
	add.s32 	%r108, %r107, -128;
	shr.u32 	%r109, %r108, 5;
	mul.wide.u32 	%rd52, %r109, 4;
	sub.s64 	%rd15, %rd1, %rd52;
	ld.local.u32 	%r194, [%rd15+24];
	ld.local.u32 	%r195, [%rd15+20];
	setp.eq.s32 	%p13, %r21, 0;
	@%p13 bra 	$L__BB0_16;
	shf.l.wrap.b32 	%r194, %r195, %r194, %r21;
	ld.local.u32 	%r110, [%rd15+16];
	shf.l.wrap.b32 	%r195, %r110, %r195, %r21;
$L__BB0_16:
	shr.u32 	%r111, %r194, 30;
	shf.l.wrap.b32 	%r112, %r195, %r194, 2;
	shl.b32 	%r113, %r195, 2;
	shr.u32 	%r114, %r112, 31;
	add.s32 	%r115, %r114, %r111;
	neg.s32 	%r116, %r115;
	setp.lt.s32 	%p14, %r17, 0;
	selp.b32 	%r196, %r116, %r115, %p14;
	xor.b32  	%r117, %r112, %r17;
	shr.s32 	%r118, %r112, 31;
	xor.b32  	%r119, %r118, %r112;
	xor.b32  	%r120, %r118, %r113;
	cvt.u64.u32 	%rd53, %r119;
	shl.b64 	%rd54, %rd53, 32;
	cvt.u64.u32 	%rd55, %r120;
	or.b64  	%rd56, %rd54, %rd55;
	cvt.rn.f64.s64 	%fd3, %rd56;
	mul.f64 	%fd4, %fd3, 0d3BF921FB54442D19;
	cvt.rn.f32.f64 	%f59, %fd4;
	neg.f32 	%f60, %f59;
	setp.lt.s32 	%p15, %r117, 0;
	selp.f32 	%f140, %f60, %f59, %p15;
$L__BB0_17:
	add.s32 	%r122, %r196, 1;
	mul.rn.f32 	%f62, %f140, %f140;
	and.b32  	%r123, %r196, 1;
	setp.eq.b32 	%p16, %r123, 1;
	selp.f32 	%f63, %f140, 0f3F800000, %p16;
	fma.rn.f32 	%f64, %f62, %f63, 0f00000000;
	fma.rn.f32 	%f65, %f62, 0f37CBAC00, 0fBAB607ED;
	selp.f32 	%f66, 0fB94D4153, %f65, %p16;
	selp.f32 	%f67, 0f3C0885E4, 0f3D2AAABB, %p16;
	fma.rn.f32 	%f68, %f66, %f62, %f67;
	selp.f32 	%f69, 0fBE2AAAA8, 0fBEFFFFFF, %p16;
	fma.rn.f32 	%f70, %f68, %f62, %f69;
	fma.rn.f32 	%f71, %f70, %f64, %f63;
	and.b32  	%r124, %r122, 2;
	setp.eq.s32 	%p17, %r124, 0;
	mov.f32 	%f72, 0f00000000;
	sub.f32 	%f73, %f72, %f71;
	selp.f32 	%f74, %f71, %f73, %p17;
	mul.f32 	%f75, %f9, %f74;
	fma.rn.f32 	%f76, %f9, %f74, %f75;
	cvta.to.global.u64 	%rd57, %rd37;
	mul.wide.s32 	%rd58, %r1, 4;
	add.s64 	%rd59, %rd57, %rd58;
	st.global.f32 	[%rd59], %f76;
	mul.f32 	%f15, %f33, 0f3E99999A;
	mul.f32 	%f77, %f15, 0f3F22F983;
	cvt.rni.s32.f32 	%r200, %f77;
	cvt.rn.f32.s32 	%f78, %r200;
	fma.rn.f32 	%f79, %f78, 0fBFC90FDA, %f15;
	fma.rn.f32 	%f80, %f78, 0fB3A22168, %f79;
	fma.rn.f32 	%f141, %f78, 0fA7C234C5, %f80;
	abs.f32 	%f17, %f15;
	setp.ltu.f32 	%p18, %f17, 0f47CE4780;
	@%p18 bra 	$L__BB0_25;
	setp.neu.f32 	%p19, %f17, 0f7F800000;
	@%p19 bra 	$L__BB0_20;
	mov.f32 	%f83, 0f00000000;
	mul.rn.f32 	%f141, %f15, %f83;
	mov.b32 	%r200, 0;
	bra.uni 	$L__BB0_25;
$L__BB0_20:
	mov.b32 	%r31, %f15;
	shl.b32 	%r126, %r31, 8;
	or.b32  	%r32, %r126, -2147483648;
	mov.b64 	%rd98, 0;
	mov.b32 	%r197, 0;
	mov.u64 	%rd96, __cudart_i2opi_f;
	mov.u64 	%rd97, %rd1;
$L__BB0_21:
	.pragma "nounroll";
	ld.global.nc.u32 	%r127, [%rd96];
	mad.wide.u32 	%rd62, %r127, %r32, %rd98;
	shr.u64 	%rd98, %rd62, 32;
	st.local.u32 	[%rd97], %rd62;
	add.s32 	%r197, %r197, 1;
	add.s64 	%rd97, %rd97, 4;
	add.s64 	%rd96, %rd96, 4;
	setp.ne.s32 	%p20, %r197, 6;
	@%p20 bra 	$L__BB0_21;
	shr.u32 	%r128, %r31, 23;
	st.local.u32 	[%rd1+24], %rd98;
	and.b32  	%r35, %r128, 31;
	and.b32  	%r129, %r128, 224;
	add.s32 	%r130, %r129, -128;
	shr.u32 	%r131, %r130, 5;
	mul.wide.u32 	%rd63, %r131, 4;
	sub.s64 	%rd22, %rd1, %rd63;
	ld.local.u32 	%r198, [%rd22+24];
	ld.local.u32 	%r199, [%rd22+20];
	setp.eq.s32 	%p21, %r35, 0;
	@%p21 bra 	$L__BB0_24;
	shf.l.wrap.b32 	%r198, %r199, %r198, %r35;
	ld.local.u32 	%r132, [%rd22+16];
	shf.l.wrap.b32 	%r199, %r132, %r199, %r35;
$L__BB0_24:
	shr.u32 	%r133, %r198, 30;
	shf.l.wrap.b32 	%r134, %r199, %r198, 2;
	shl.b32 	%r135, %r199, 2;
	shr.u32 	%r136, %r134, 31;
	add.s32 	%r137, %r136, %r133;
	neg.s32 	%r138, %r137;
	setp.lt.s32 	%p22, %r31, 0;
	selp.b32 	%r200, %r138, %r137, %p22;
	xor.b32  	%r139, %r134, %r31;
	shr.s32 	%r140, %r134, 31;
	xor.b32  	%r141, %r140, %r134;
	xor.b32  	%r142, %r140, %r135;
	cvt.u64.u32 	%rd64, %r141;
	shl.b64 	%rd65, %rd64, 32;
	cvt.u64.u32 	%rd66, %r142;
	or.b64  	%rd67, %rd65, %rd66;
	cvt.rn.f64.s64 	%fd5, %rd67;
	mul.f64 	%fd6, %fd5, 0d3BF921FB54442D19;
	cvt.rn.f32.f64 	%f81, %fd6;
	neg.f32 	%f82, %f81;
	setp.lt.s32 	%p23, %r139, 0;
	selp.f32 	%f141, %f82, %f81, %p23;
$L__BB0_25:
	mul.rn.f32 	%f84, %f141, %f141;
	and.b32  	%r144, %r200, 1;
	setp.eq.b32 	%p24, %r144, 1;
	selp.f32 	%f85, 0f3F800000, %f141, %p24;
	fma.rn.f32 	%f86, %f84, %f85, 0f00000000;
	fma.rn.f32 	%f87, %f84, 0f37CBAC00, 0fBAB607ED;
	selp.f32 	%f88, %f87, 0fB94D4153, %p24;
	selp.f32 	%f89, 0f3D2AAABB, 0f3C0885E4, %p24;
	fma.rn.f32 	%f90, %f88, %f84, %f89;
	selp.f32 	%f91, 0fBEFFFFFF, 0fBE2AAAA8, %p24;
	fma.rn.f32 	%f92, %f90, %f84, %f91;
	fma.rn.f32 	%f93, %f92, %f86, %f85;
	and.b32  	%r145, %r200, 2;
	setp.eq.s32 	%p25, %r145, 0;
	mov.f32 	%f94, 0f00000000;
	sub.f32 	%f95, %f94, %f93;
	selp.f32 	%f96, %f93, %f95, %p25;
	fma.rn.f32 	%f97, %f96, 0f3DCCCCCD, 0f3E4CCCCD;
	cvta.to.global.u64 	%rd68, %rd38;
	add.s64 	%rd70, %rd68, %rd58;
	st.global.f32 	[%rd70], %f97;
	mul.f32 	%f98, %f1, 0f3F22F983;
	cvt.rni.s32.f32 	%r204, %f98;
	cvt.rn.f32.s32 	%f99, %r204;
	fma.rn.f32 	%f100, %f99, 0fBFC90FDA, %f1;
	fma.rn.f32 	%f101, %f99, 0fB3A22168, %f100;
	fma.rn.f32 	%f142, %f99, 0fA7C234C5, %f101;
	abs.f32 	%f22, %f1;
	setp.ltu.f32 	%p26, %f22, 0f47CE4780;
	@%p26 bra 	$L__BB0_33;
	setp.neu.f32 	%p27, %f22, 0f7F800000;
	@%p27 bra 	$L__BB0_28;
	mov.f32 	%f104, 0f00000000;
	mul.rn.f32 	%f142, %f1, %f104;
	mov.b32 	%r204, 0;
	bra.uni 	$L__BB0_33;
$L__BB0_28:
	mov.b32 	%r45, %f1;
	shl.b32 	%r147, %r45, 8;
	or.b32  	%r46, %r147, -2147483648;
	mov.b64 	%rd101, 0;
	mov.b32 	%r201, 0;
	mov.u64 	%rd99, __cudart_i2opi_f;
	mov.u64 	%rd100, %rd1;
$L__BB0_29:
	.pragma "nounroll";
	ld.global.nc.u32 	%r148, [%rd99];
	mad.wide.u32 	%rd73, %r148, %r46, %rd101;
	shr.u64 	%rd101, %rd73, 32;
	st.local.u32 	[%rd100], %rd73;
	add.s32 	%r201, %r201, 1;
	add.s64 	%rd100, %rd100, 4;
	add.s64 	%rd99, %rd99, 4;
	setp.ne.s32 	%p28, %r201, 6;
	@%p28 bra 	$L__BB0_29;
	shr.u32 	%r149, %r45, 23;
	st.local.u32 	[%rd1+24], %rd101;
	and.b32  	%r49, %r149, 31;
	and.b32  	%r150, %r149, 224;
	add.s32 	%r151, %r150, -128;
	shr.u32 	%r152, %r151, 5;
	mul.wide.u32 	%rd74, %r152, 4;
	sub.s64 	%rd29, %rd1, %rd74;
	ld.local.u32 	%r202, [%rd29+24];
	ld.local.u32 	%r203, [%rd29+20];
	setp.eq.s32 	%p29, %r49, 0;
	@%p29 bra 	$L__BB0_32;
	shf.l.wrap.b32 	%r202, %r203, %r202, %r49;
	ld.local.u32 	%r153, [%rd29+16];
	shf.l.wrap.b32 	%r203, %r153, %r203, %r49;
$L__BB0_32:
	shr.u32 	%r154, %r202, 30;
	shf.l.wrap.b32 	%r155, %r203, %r202, 2;
	shl.b32 	%r156, %r203, 2;
	shr.u32 	%r157, %r155, 31;
	add.s32 	%r158, %r157, %r154;
	neg.s32 	%r159, %r158;
	setp.lt.s32 	%p30, %r45, 0;
	selp.b32 	%r204, %r159, %r158, %p30;
	xor.b32  	%r160, %r155, %r45;
	shr.s32 	%r161, %r155, 31;
	xor.b32  	%r162, %r161, %r155;
	xor.b32  	%r163, %r161, %r156;
	cvt.u64.u32 	%rd75, %r162;
	shl.b64 	%rd76, %rd75, 32;
	cvt.u64.u32 	%rd77, %r163;
	or.b64  	%rd78, %rd76, %rd77;
	cvt.rn.f64.s64 	%fd7, %rd78;
	mul.f64 	%fd8, %fd7, 0d3BF921FB54442D19;
	cvt.rn.f32.f64 	%f102, %fd8;
	neg.f32 	%f103, %f102;
	setp.lt.s32 	%p31, %r160, 0;
	selp.f32 	%f142, %f103, %f102, %p31;
$L__BB0_33:
	add.s32 	%r165, %r204, 1;
	mul.rn.f32 	%f105, %f142, %f142;
	and.b32  	%r166, %r204, 1;
	setp.eq.b32 	%p32, %r166, 1;
	selp.f32 	%f106, %f142, 0f3F800000, %p32;
	fma.rn.f32 	%f107, %f105, %f106, 0f00000000;
	fma.rn.f32 	%f108, %f105, 0f37CBAC00, 0fBAB607ED;
	selp.f32 	%f109, 0fB94D4153, %f108, %p32;
	selp.f32 	%f110, 0f3C0885E4, 0f3D2AAABB, %p32;
	fma.rn.f32 	%f111, %f109, %f105, %f110;
	selp.f32 	%f112, 0fBE2AAAA8, 0fBEFFFFFF, %p32;
	fma.rn.f32 	%f113, %f111, %f105, %f112;
	fma.rn.f32 	%f114, %f113, %f107, %f106;
	and.b32  	%r167, %r165, 2;
	setp.eq.s32 	%p33, %r167, 0;
	mov.f32 	%f115, 0f00000000;
	sub.f32 	%f116, %f115, %f114;
	selp.f32 	%f26, %f114, %f116, %p33;
	add.f32 	%f27, %f2, %f33;
	mul.f32 	%f117, %f27, 0f3F22F983;
	cvt.rni.s32.f32 	%r208, %f117;
	cvt.rn.f32.s32 	%f118, %r208;
	fma.rn.f32 	%f119, %f118, 0fBFC90FDA, %f27;
	fma.rn.f32 	%f120, %f118, 0fB3A22168, %f119;
	fma.rn.f32 	%f143, %f118, 0fA7C234C5, %f120;
	abs.f32 	%f29, %f27;
	setp.ltu.f32 	%p34, %f29, 0f47CE4780;
	@%p34 bra 	$L__BB0_41;
	setp.neu.f32 	%p35, %f29, 0f7F800000;
	@%p35 bra 	$L__BB0_36;
	mov.f32 	%f123, 0f00000000;
	mul.rn.f32 	%f143, %f27, %f123;
	mov.b32 	%r208, 0;
	bra.uni 	$L__BB0_41;
$L__BB0_36:
	mov.b32 	%r59, %f27;
	shl.b32 	%r169, %r59, 8;
	or.b32  	%r60, %r169, -2147483648;
	mov.b64 	%rd104, 0;
	mov.b32 	%r205, 0;
	mov.u64 	%rd102, __cudart_i2opi_f;
	mov.u64 	%rd103, %rd1;
$L__BB0_37:
	.pragma "nounroll";
	ld.global.nc.u32 	%r170, [%rd102];
	mad.wide.u32 	%rd81, %r170, %r60, %rd104;
	shr.u64 	%rd104, %rd81, 32;
	st.local.u32 	[%rd103], %rd81;
	add.s32 	%r205, %r205, 1;
	add.s64 	%rd103, %rd103, 4;
	add.s64 	%rd102, %rd102, 4;
	setp.ne.s32 	%p36, %r205, 6;
	@%p36 bra 	$L__BB0_37;
	shr.u32 	%r171, %r59, 23;
	st.local.u32 	[%rd1+24], %rd104;
	and.b32  	%r63, %r171, 31;
	and.b32  	%r172, %r171, 224;
	add.s32 	%r173, %r172, -128;
	shr.u32 	%r174, %r173, 5;
	mul.wide.u32 	%rd82, %r174, 4;
	sub.s64 	%rd36, %rd1, %rd82;
	ld.local.u32 	%r206, [%rd36+24];
	ld.local.u32 	%r207, [%rd36+20];
	setp.eq.s32 	%p37, %r63, 0;
	@%p37 bra 	$L__BB0_40;
	shf.l.wrap.b32 	%r206, %r207, %r206, %r63;
	ld.local.u32 	%r175, [%rd36+16];
	shf.l.wrap.b32 	%r207, %r175, %r207, %r63;
$L__BB0_40:
	shr.u32 	%r176, %r206, 30;
	shf.l.wrap.b32 	%r177, %r207, %r206, 2;
	shl.b32 	%r178, %r207, 2;
	shr.u32 	%r179, %r177, 31;
	add.s32 	%r180, %r179, %r176;
	neg.s32 	%r181, %r180;
	setp.lt.s32 	%p38, %r59, 0;
	selp.b32 	%r208, %r181, %r180, %p38;
	xor.b32  	%r182, %r177, %r59;
	shr.s32 	%r183, %r177, 31;
	xor.b32  	%r184, %r183, %r177;
	xor.b32  	%r185, %r183, %r178;
	cvt.u64.u32 	%rd83, %r184;
	shl.b64 	%rd84, %rd83, 32;
	cvt.u64.u32 	%rd85, %r185;
	or.b64  	%rd86, %rd84, %rd85;
	cvt.rn.f64.s64 	%fd9, %rd86;
	mul.f64 	%fd10, %fd9, 0d3BF921FB54442D19;
	cvt.rn.f32.f64 	%f121, %fd10;
	neg.f32 	%f122, %f121;
	setp.lt.s32 	%p39, %r182, 0;
	selp.f32 	%f143, %f122, %f121, %p39;
$L__BB0_41:
	mul.rn.f32 	%f124, %f143, %f143;
	and.b32  	%r187, %r208, 1;
	setp.eq.b32 	%p40, %r187, 1;
	selp.f32 	%f125, 0f3F800000, %f143, %p40;
	fma.rn.f32 	%f126, %f124, %f125, 0f00000000;
	fma.rn.f32 	%f127, %f124, 0f37CBAC00, 0fBAB607ED;
	selp.f32 	%f128, %f127, 0fB94D4153, %p40;
	selp.f32 	%f129, 0f3D2AAABB, 0f3C0885E4, %p40;
	fma.rn.f32 	%f130, %f128, %f124, %f129;
	selp.f32 	%f131, 0fBEFFFFFF, 0fBE2AAAA8, %p40;
	fma.rn.f32 	%f132, %f130, %f124, %f131;
	fma.rn.f32 	%f133, %f132, %f126, %f125;
	and.b32  	%r188, %r208, 2;
	setp.eq.s32 	%p41, %r188, 0;
	mov.f32 	%f134, 0f00000000;
	sub.f32 	%f135, %f134, %f133;
	selp.f32 	%f136, %f133, %f135, %p41;
	mul.f32 	%f137, %f26, %f136;
	fma.rn.f32 	%f138, %f26, %f136, %f137;
	cvta.to.global.u64 	%rd87, %rd39;
	add.s64 	%rd89, %rd87, %rd58;
	st.global.f32 	[%rd89], %f138;
$L__BB0_42:
	ret;

}


// ===== COMPILED SASS (sm_100) =====

	.target	sm_100

	.elftype	@"ET_EXEC"


//--------------------- .note.nv.tkinfo           --------------------------
	.section	.note.nv.tkinfo,"",@"SHT_NOTE"
	.sectionflags	@"SHF_NOTE_NV_TKINFO"
	.tkinfo
        /*0018*/ 	.word	0x00000002
        /*0030*/ 	.string	""
        /*0030*/ 	.string	"ptxas"
        /*0030*/ 	.string	"Cuda compilation tools, release 13.0, V13.0.88"
        /*0030*/ 	.string	"Build cuda_13.0.r13.0/compiler.36424714_0"
        /*0030*/ 	.string	"-arch sm_100 -m 64 "



//--------------------- .note.nv.cuinfo           --------------------------
	.section	.note.nv.cuinfo,"",@"SHT_NOTE"
	.sectionflags	@"SHF_NOTE_NV_CUINFO"
        /*0018*/ 	.short	0x0002
        /*001a*/ 	.short	0x0064
        /*001c*/ 	.short	0x0082
	.zero		2


//--------------------- .nv.info                  --------------------------
	.section	.nv.info,"",@"SHT_CUDA_INFO"
	.align	4


	//----- nvinfo : EIATTR_REGCOUNT
	.align		4
        /*0000*/ 	.byte	0x04, 0x2f
        /*0002*/ 	.short	(.L_2 - .L_1)
	.align		4
.L_1:
        /*0004*/ 	.word	index@(_Z16ComputeWindFieldPfS_S_if)
        /*0008*/ 	.word	0x0000001b


	//----- nvinfo : EIATTR_FRAME_SIZE
	.align		4
.L_2:
        /*000c*/ 	.byte	0x04, 0x11
        /*000e*/ 	.short	(.L_4 - .L_3)
	.align		4
.L_3:
        /*0010*/ 	.word	index@(_Z16ComputeWindFieldPfS_S_if)
        /*0014*/ 	.word	0x00000000


	//----- nvinfo : EIATTR_MIN_STACK_SIZE
	.align		4
.L_4:
        /*0018*/ 	.byte	0x04, 0x12
        /*001a*/ 	.short	(.L_6 - .L_5)
	.align		4
.L_5:
        /*001c*/ 	.word	index@(_Z16ComputeWindFieldPfS_S_if)
        /*0020*/ 	.word	0x00000000
.L_6:


//--------------------- .nv.compat                --------------------------
	.section	.nv.compat,"",@"SHT_CUDA_COMPAT_INFO"
	.align	4
        /*0000*/ 	.byte	0x02, 0x09, 0x00, 0x00, 0x02, 0x02, 0x01, 0x00, 0x02, 0x05, 0x05, 0x00, 0x03, 0x07, 0x01, 0x01
        /*0010*/ 	.byte	0x02, 0x03, 0x00, 0x00, 0x02, 0x06, 0x01, 0x00, 0x04, 0x0b, 0x08, 0x00, 0x01, 0x00, 0x00, 0x00
        /*0020*/ 	.byte	0x00, 0x00, 0x00, 0x00


//--------------------- .nv.info._Z16ComputeWindFieldPfS_S_if --------------------------
	.section	.nv.info._Z16ComputeWindFieldPfS_S_if,"",@"SHT_CUDA_INFO"
	.sectionflags	@""
	.align	4


	//----- nvinfo : EIATTR_CUDA_API_VERSION
	.align		4
        /*0000*/ 	.byte	0x04, 0x37
        /*0002*/ 	.short	(.L_8 - .L_7)
.L_7:
        /*0004*/ 	.word	0x00000082


	//----- nvinfo : EIATTR_KPARAM_INFO
	.align		4
.L_8:
        /*0008*/ 	.byte	0x04, 0x17
        /*000a*/ 	.short	(.L_10 - .L_9)
.L_9:
        /*000c*/ 	.word	0x00000000
        /*0010*/ 	.short	0x0004
        /*0012*/ 	.short	0x001c
        /*0014*/ 	.byte	0x00, 0xf0, 0x11, 0x00


	//----- nvinfo : EIATTR_KPARAM_INFO
	.align		4
.L_10:
        /*0018*/ 	.byte	0x04, 0x17
        /*001a*/ 	.short	(.L_12 - .L_11)
.L_11:
        /*001c*/ 	.word	0x00000000
        /*0020*/ 	.short	0x0003
        /*0022*/ 	.short	0x0018
        /*0024*/ 	.byte	0x00, 0xf0, 0x11, 0x00


	//----- nvinfo : EIATTR_KPARAM_INFO
	.align		4
.L_12:
        /*0028*/ 	.byte	0x04, 0x17
        /*002a*/ 	.short	(.L_14 - .L_13)
.L_13:
        /*002c*/ 	.word	0x00000000
        /*0030*/ 	.short	0x0002
        /*0032*/ 	.short	0x0010
        /*0034*/ 	.byte	0x00, 0xf5, 0x21, 0x00


	//----- nvinfo : EIATTR_KPARAM_INFO
	.align		4
.L_14:
        /*0038*/ 	.byte	0x04, 0x17
        /*003a*/ 	.short	(.L_16 - .L_15)
.L_15:
        /*003c*/ 	.word	0x00000000
        /*0040*/ 	.short	0x0001
        /*0042*/ 	.short	0x0008
        /*0044*/ 	.byte	0x00, 0xf5, 0x21, 0x00


	//----- nvinfo : EIATTR_KPARAM_INFO
	.align		4
.L_16:
        /*0048*/ 	.byte	0x04, 0x17
        /*004a*/ 	.short	(.L_18 - .L_17)
.L_17:
        /*004c*/ 	.word	0x00000000
        /*0050*/ 	.short	0x0000
        /*0052*/ 	.short	0x0000
        /*0054*/ 	.byte	0x00, 0xf5, 0x21, 0x00


	//----- nvinfo : EIATTR_SPARSE_MMA_MASK
	.align		4
.L_18:
        /*0058*/ 	.byte	0x03, 0x50
        /*005a*/ 	.short	0x0000


	//----- nvinfo : EIATTR_MAXREG_COUNT
	.align		4
        /*005c*/ 	.byte	0x03, 0x1b
        /*005e*/ 	.short	0x00ff


	//----- nvinfo : EIATTR_MERCURY_ISA_VERSION
	.align		4
        /*0060*/ 	.byte	0x03, 0x5f
        /*0062*/ 	.short	0x0101


	//----- nvinfo : EIATTR_VRC_CTA_INIT_COUNT
	.align		4
        /*0064*/ 	.byte	0x02, 0x4a
	.zero		1
	.zero		1


	//----- nvinfo : EIATTR_EXIT_INSTR_OFFSETS
	.align		4
        /*0068*/ 	.byte	0x04, 0x1c
        /*006a*/ 	.short	(.L_20 - .L_19)


	//   ....[0]....
.L_19:
        /*006c*/ 	.word	0x00000070


	//   ....[1]....
        /*0070*/ 	.word	0x000027c0


	//----- nvinfo : EIATTR_CRS_STACK_SIZE
	.align		4
.L_20:
        /*0074*/ 	.byte	0x04, 0x1e
        /*0076*/ 	.short	(.L_22 - .L_21)
.L_21:
        /*0078*/ 	.word	0x00000000


	//----- nvinfo : EIATTR_CBANK_PARAM_SIZE
	.align		4
.L_22:
        /*007c*/ 	.byte	0x03, 0x19
        /*007e*/ 	.short	0x0020


	//----- nvinfo : EIATTR_PARAM_CBANK
	.align		4
        /*0080*/ 	.byte	0x04, 0x0a
        /*0082*/ 	.short	(.L_24 - .L_23)
	.align		4
.L_23:
        /*0084*/ 	.word	index@(.nv.constant0._Z16ComputeWindFieldPfS_S_if)
        /*0088*/ 	.short	0x0380
        /*008a*/ 	.short	0x0020


	//----- nvinfo : EIATTR_SW_WAR
	.align		4
.L_24:
        /*008c*/ 	.byte	0x04, 0x36
        /*008e*/ 	.short	(.L_26 - .L_25)
.L_25:
        /*0090*/ 	.word	0x00000008
.L_26:


//--------------------- .nv.callgraph             --------------------------
	.section	.nv.callgraph,"",@"SHT_CUDA_CALLGRAPH"
	.align	4
	.sectionentsize	8
	.align		4
        /*0000*/ 	.word	0x00000000
	.align		4
        /*0004*/ 	.word	0xffffffff
	.align		4
        /*0008*/ 	.word	0x00000000
	.align		4
        /*000c*/ 	.word	0xfffffffe
	.align		4
        /*0010*/ 	.word	0x00000000
	.align		4
        /*0014*/ 	.word	0xfffffffd
	.align		4
        /*0018*/ 	.word	0x00000000
	.align		4
        /*001c*/ 	.word	0xfffffffc


//--------------------- .nv.constant4             --------------------------
	.section	.nv.constant4,"a",@progbits
	.align	8
	.align		8
.nv.constant4:
        /*0000*/ 	.dword	__cudart_i2opi_f


//--------------------- .text._Z16ComputeWindFieldPfS_S_if --------------------------
	.section	.text._Z16ComputeWindFieldPfS_S_if,"ax",@progbits
	.align	128
        .global         _Z16ComputeWindFieldPfS_S_if
        .type           _Z16ComputeWindFieldPfS_S_if,@function
        .size           _Z16ComputeWindFieldPfS_S_if,(.L_x_24 - _Z16ComputeWindFieldPfS_S_if)
        .other          _Z16ComputeWindFieldPfS_S_if,@"STO_CUDA_ENTRY STV_DEFAULT"
_Z16ComputeWindFieldPfS_S_if:
.text._Z16ComputeWindFieldPfS_S_if:
[----:B------:R-:W-:Y:S01]  /*0000*/  LDC R1, c[0x0][0x37c] ;  /* 0x0000df00ff017b82 */ /* 0x000fe20000000800 */
[----:B------:R-:W0:Y:S07]  /*0010*/  S2R R3, SR_TID.X ;  /* 0x0000000000037919 */ /* 0x000e2e0000002100 */
[----:B------:R-:W0:Y:S01]  /*0020*/  S2UR UR4, SR_CTAID.X ;  /* 0x00000000000479c3 */ /* 0x000e220000002500 */
[----:B------:R-:W1:Y:S07]  /*0030*/  LDCU UR5, c[0x0][0x398] ;  /* 0x00007300ff0577ac */ /* 0x000e6e0008000800 */
[----:B------:R-:W0:Y:S02]  /*0040*/  LDC R0, c[0x0][0x360] ;  /* 0x0000d800ff007b82 */ /* 0x000e240000000800 */
[----:B0-----:R-:W-:-:S05]  /*0050*/  IMAD R0, R0, UR4, R3 ;  /* 0x0000000400007c24 */ /* 0x001fca000f8e0203 */
[----:B-1----:R-:W-:-:S13]  /*0060*/  ISETP.GE.AND P0, PT, R0, UR5, PT ;  /* 0x0000000500007c0c */ /* 0x002fda000bf06270 */
[----:B------:R-:W-:Y:S05]  /*0070*/  @P0 EXIT ;  /* 0x000000000000094d */ /* 0x000fea0003800000 */
[----:B------:R-:W-:Y:S01]  /*0080*/  SHF.R.S32.HI R3, RZ, 0x1f, R0 ;  /* 0x0000001fff037819 */ /* 0x000fe20000011400 */
[----:B------:R-:W0:Y:S01]  /*0090*/  LDC R2, c[0x0][0x39c] ;  /* 0x0000e700ff027b82 */ /* 0x000e220000000800 */
[----:B------:R-:W1:Y:S01]  /*00a0*/  LDCU.64 UR6, c[0x0][0x358] ;  /* 0x00006b00ff0677ac */ /* 0x000e620008000a00 */
[----:B------:R-:W-:Y:S01]  /*00b0*/  BSSY.RECONVERGENT B0, `(.L_x_0) ;  /* 0x0000071000007945 */ /* 0x000fe20003800200 */
[----:B------:R-:W-:-:S04]  /*00c0*/  LEA.HI R4, R3, R0, RZ, 0x8 ;  /* 0x0000000003047211 */ /* 0x000fc800078f40ff */
[----:B------:R-:W-:Y:S02]  /*00d0*/  LOP3.LUT R3, R4, 0xffffff00, RZ, 0xc0, !PT ;  /* 0xffffff0004037812 */ /* 0x000fe400078ec0ff */
[----:B------:R-:W-:-:S03]  /*00e0*/  SHF.R.S32.HI R4, RZ, 0x8, R4 ;  /* 0x00000008ff047819 */ /* 0x000fc60000011404 */
[----:B------:R-:W-:Y:S01]  /*00f0*/  IMAD.IADD R3, R0, 0x1, -R3 ;  /* 0x0000000100037824 */ /* 0x000fe200078e0a03 */
[----:B------:R-:W-:-:S04]  /*0100*/  I2FP.F32.S32 R4, R4 ;  /* 0x0000000400047245 */ /* 0x000fc80000201400 */
[----:B------:R-:W-:-:S05]  /*0110*/  I2FP.F32.S32 R3, R3 ;  /* 0x0000000300037245 */ /* 0x000fca0000201400 */
[----:B------:R-:W-:-:S04]  /*0120*/  FMUL R3, R3, 0.10000000149011611938 ;  /* 0x3dcccccd03037820 */ /* 0x000fc80000400000 */
[----:B0-----:R-:W-:-:S04]  /*0130*/  FADD R11, R3, R2 ;  /* 0x00000002030b7221 */ /* 0x001fc80000000000 */
[C---:B------:R-:W-:Y:S01]  /*0140*/  FMUL R14, R11.reuse, 0.63661974668502807617 ;  /* 0x3f22f9830b0e7820 */ /* 0x040fe20000400000 */
[----:B------:R-:W-:-:S05]  /*0150*/  FSETP.GE.AND P0, PT, |R11|, 105615, PT ;  /* 0x47ce47800b00780b */ /* 0x000fca0003f06200 */
[----:B------:R-:W0:Y:S02]  /*0160*/  F2I.NTZ R14, R14 ;  /* 0x0000000e000e7305 */ /* 0x000e240000203100 */
[----:B0-----:R-:W-:-:S05]  /*0170*/  I2FP.F32.S32 R6, R14 ;  /* 0x0000000e00067245 */ /* 0x001fca0000201400 */
[----:B------:R-:W-:-:S04]  /*0180*/  FFMA R5, R6, -1.5707962512969970703, R11 ;  /* 0xbfc90fda06057823 */ /* 0x000fc8000000000b */
[----:B------:R-:W-:-:S04]  /*0190*/  FFMA R5, R6, -7.5497894158615963534e-08, R5 ;  /* 0xb3a2216806057823 */ /* 0x000fc80000000005 */
[----:B------:R-:W-:Y:S01]  /*01a0*/  FFMA R21, R6, -5.3903029534742383927e-15, R5 ;  /* 0xa7c234c506157823 */ /* 0x000fe20000000005 */
[----:B------:R-:W-:Y:S01]  /*01b0*/  FMUL R5, R4, 0.10000000149011611938 ;  /* 0x3dcccccd04057820 */ /* 0x000fe20000400000 */
[----:B-1----:R-:W-:Y:S06]  /*01c0*/  @!P0 BRA `(.L_x_1) ;  /* 0x00000004007c8947 */ /* 0x002fec0003800000 */
[----:B------:R-:W-:-:S13]  /*01d0*/  FSETP.NEU.AND P0, PT, |R11|, +INF , PT ;  /* 0x7f8000000b00780b */ /* 0x000fda0003f0d200 */
[----:B------:R-:W-:Y:S01]  /*01e0*/  @!P0 FMUL R21, RZ, R11 ;  /* 0x0000000bff158220 */ /* 0x000fe20000400000 */
[----:B------:R-:W-:Y:S01]  /*01f0*/  @!P0 IMAD.MOV.U32 R14, RZ, RZ, RZ ;  /* 0x000000ffff0e8224 */ /* 0x000fe200078e00ff */
[----:B------:R-:W-:Y:S06]  /*0200*/  @!P0 BRA `(.L_x_1) ;  /* 0x00000004006c8947 */ /* 0x000fec0003800000 */
[----:B------:R-:W-:Y:S01]  /*0210*/  IMAD.SHL.U32 R4, R11, 0x100, RZ ;  /* 0x000001000b047824 */ /* 0x000fe200078e00ff */
[----:B------:R-:W0:Y:S01]  /*0220*/  LDCU.64 UR8, c[0x4][URZ] ;  /* 0x01000000ff0877ac */ /* 0x000e220008000a00 */
[----:B------:R-:W-:Y:S02]  /*0230*/  IMAD.MOV.U32 R12, RZ, RZ, RZ ;  /* 0x000000ffff0c7224 */ /* 0x000fe400078e00ff */
[----:B------:R-:W-:Y:S01]  /*0240*/  IMAD.MOV.U32 R18, RZ, RZ, RZ ;  /* 0x000000ffff127224 */ /* 0x000fe200078e00ff */
[----:B------:R-:W-:Y:S01]  /*0250*/  LOP3.LUT R13, R4, 0x80000000, RZ, 0xfc, !PT ;  /* 0x80000000040d7812 */ /* 0x000fe200078efcff */
[----:B------:R-:W-:Y:S01]  /*0260*/  UMOV UR5, URZ ;  /* 0x000000ff00057c82 */ /* 0x000fe20008000000 */
[----:B------:R-:W-:-:S05]  /*0270*/  UMOV UR4, URZ ;  /* 0x000000ff00047c82 */ /* 0x000fca0008000000 */
.L_x_2:
[----:B0-----:R-:W-:Y:S02]  /*0280*/  IMAD.U32 R16, RZ, RZ, UR8 ;  /* 0x00000008ff107e24 */ /* 0x001fe4000f8e00ff */
[----:B------:R-:W-:-:S05]  /*0290*/  IMAD.U32 R17, RZ, RZ, UR9 ;  /* 0x00000009ff117e24 */ /* 0x000fca000f8e00ff */
[----:B------:R-:W2:Y:S01]  /*02a0*/  LDG.E.CONSTANT R14, desc[UR6][R16.64] ;  /* 0x00000006100e7981 */ /* 0x000ea2000c1e9900 */
[----:B------:R-:W-:Y:S01]  /*02b0*/  UIADD3 UR4, UPT, UPT, UR4, 0x1, URZ ;  /* 0x0000000104047890 */ /* 0x000fe2000fffe0ff */
[C---:B------:R-:W-:Y:S01]  /*02c0*/  ISETP.EQ.AND P0, PT, R18.reuse, RZ, PT ;  /* 0x000000ff1200720c */ /* 0x040fe20003f02270 */
[----:B------:R-:W-:Y:S01]  /*02d0*/  UIADD3 UR8, UP1, UPT, UR8, 0x4, URZ ;  /* 0x0000000408087890 */ /* 0x000fe2000ff3e0ff */
[C---:B------:R-:W-:Y:S01]  /*02e0*/  ISETP.EQ.AND P1, PT, R18.reuse, 0x4, PT ;  /* 0x000000041200780c */ /* 0x040fe20003f22270 */
[----:B------:R-:W-:Y:S01]  /*02f0*/  UISETP.NE.AND UP0, UPT, UR4, 0x6, UPT ;  /* 0x000000060400788c */ /* 0x000fe2000bf05270 */
[C---:B------:R-:W-:Y:S01]  /*0300*/  ISETP.EQ.AND P2, PT, R18.reuse, 0x8, PT ;  /* 0x000000081200780c */ /* 0x040fe20003f42270 */
[----:B------:R-:W-:Y:S01]  /*0310*/  UIADD3.X UR9, UPT, UPT, URZ, UR9, URZ, UP1, !UPT ;  /* 0x00000009ff097290 */ /* 0x000fe20008ffe4ff */
[C---:B------:R-:W-:Y:S02]  /*0320*/  ISETP.EQ.AND P3, PT, R18.reuse, 0xc, PT ;  /* 0x0000000c1200780c */ /* 0x040fe40003f62270 */
[----:B------:R-:W-:-:S02]  /*0330*/  ISETP.EQ.AND P4, PT, R18, 0x10, PT ;  /* 0x000000101200780c */ /* 0x000fc40003f82270 */
[C---:B------:R-:W-:Y:S01]  /*0340*/  ISETP.EQ.AND P5, PT, R18.reuse, 0x14, PT ;  /* 0x000000141200780c */ /* 0x040fe20003fa2270 */
[----:B------:R-:W-:Y:S02]  /*0350*/  VIADD R18, R18, 0x4 ;  /* 0x0000000412127836 */ /* 0x000fe40000000000 */
[----:B--2---:R-:W-:-:S03]  /*0360*/  IMAD.WIDE.U32 R14, R14, R13, RZ ;  /* 0x0000000d0e0e7225 */ /* 0x004fc600078e00ff */
[----:B------:R-:W-:-:S04]  /*0370*/  IADD3 R14, P6, PT, R14, R12, RZ ;  /* 0x0000000c0e0e7210 */ /* 0x000fc80007fde0ff */
[----:B------:R-:W-:Y:S01]  /*0380*/  IADD3.X R12, PT, PT, R15, UR5, RZ, P6, !PT ;  /* 0x000000050f0c7c10 */ /* 0x000fe2000b7fe4ff */
[--C-:B------:R-:W-:Y:S01]  /*0390*/  @P1 IMAD.MOV.U32 R6, RZ, RZ, R14.reuse ;  /* 0x000000ffff061224 */ /* 0x100fe200078e000e */
[----:B------:R-:W-:Y:S01]  /*03a0*/  @P0 MOV R4, R14 ;  /* 0x0000000e00040202 */ /* 0x000fe20000000f00 */
[--C-:B------:R-:W-:Y:S02]  /*03b0*/  @P2 IMAD.MOV.U32 R7, RZ, RZ, R14.reuse ;  /* 0x000000ffff072224 */ /* 0x100fe400078e000e */
[--C-:B------:R-:W-:Y:S02]  /*03c0*/  @P3 IMAD.MOV.U32 R8, RZ, RZ, R14.reuse ;  /* 0x000000ffff083224 */ /* 0x100fe400078e000e */
[--C-:B------:R-:W-:Y:S02]  /*03d0*/  @P4 IMAD.MOV.U32 R9, RZ, RZ, R14.reuse ;  /* 0x000000ffff094224 */ /* 0x100fe400078e000e */
[----:B------:R-:W-:Y:S01]  /*03e0*/  @P5 IMAD.MOV.U32 R10, RZ, RZ, R14 ;  /* 0x000000ffff0a5224 */ /* 0x000fe200078e000e */
[----:B------:R-:W-:Y:S06]  /*03f0*/  BRA.U UP0, `(.L_x_2) ;  /* 0xfffffffd00a07547 */ /* 0x000fec000b83ffff */
[----:B------:R-:W-:Y:S01]  /*0400*/  SHF.R.U32.HI R13, RZ, 0x17, R11 ;  /* 0x00000017ff0d7819 */ /* 0x000fe2000001160b */
[----:B------:R-:W-:Y:S03]  /*0410*/  BSSY.RECONVERGENT B1, `(.L_x_3) ;  /* 0x0000028000017945 */ /* 0x000fe60003800200 */
[C---:B------:R-:W-:Y:S02]  /*0420*/  LOP3.LUT R14, R13.reuse, 0xe0, RZ, 0xc0, !PT ;  /* 0x000000e00d0e7812 */ /* 0x040fe400078ec0ff */
[----:B------:R-:W-:-:S03]  /*0430*/  LOP3.LUT P6, RZ, R13, 0x1f, RZ, 0xc0, !PT ;  /* 0x0000001f0dff7812 */ /* 0x000fc600078cc0ff */
[----:B------:R-:W-:-:S05]  /*0440*/  VIADD R14, R14, 0xffffff80 ;  /* 0xffffff800e0e7836 */ /* 0x000fca0000000000 */
[----:B------:R-:W-:-:S04]  /*0450*/  SHF.R.U32.HI R14, RZ, 0x5, R14 ;  /* 0x00000005ff0e7819 */ /* 0x000fc8000001160e */
[----:B------:R-:W-:-:S04]  /*0460*/  LEA R17, -R14, RZ, 0x2 ;  /* 0x000000ff0e117211 */ /* 0x000fc800078e11ff */
[C---:B------:R-:W-:Y:S02]  /*0470*/  ISETP.EQ.AND P3, PT, R17.reuse, -0x18, PT ;  /* 0xffffffe81100780c */ /* 0x040fe40003f62270 */
[C---:B------:R-:W-:Y:S02]  /*0480*/  ISETP.EQ.AND P4, PT, R17.reuse, -0x14, PT ;  /* 0xffffffec1100780c */ /* 0x040fe40003f82270 */
[C---:B------:R-:W-:Y:S02]  /*0490*/  ISETP.EQ.AND P2, PT, R17.reuse, -0x10, PT ;  /* 0xfffffff01100780c */ /* 0x040fe40003f42270 */
[C---:B------:R-:W-:Y:S02]  /*04a0*/  ISETP.EQ.AND P1, PT, R17.reuse, -0xc, PT ;  /* 0xfffffff41100780c */ /* 0x040fe40003f22270 */
[C---:B------:R-:W-:Y:S02]  /*04b0*/  ISETP.EQ.AND P0, PT, R17.reuse, -0x8, PT ;  /* 0xfffffff81100780c */ /* 0x040fe40003f02270 */
[----:B------:R-:W-:-:S03]  /*04c0*/  ISETP.EQ.AND P5, PT, R17, RZ, PT ;  /* 0x000000ff1100720c */ /* 0x000fc60003fa2270 */
[--C-:B------:R-:W-:Y:S01]  /*04d0*/  @P3 IMAD.MOV.U32 R14, RZ, RZ, R4.reuse ;  /* 0x000000ffff0e3224 */ /* 0x100fe200078e0004 */
[C---:B------:R-:W-:Y:S01]  /*04e0*/  ISETP.EQ.AND P3, PT, R17.reuse, -0x4, PT ;  /* 0xfffffffc1100780c */ /* 0x040fe20003f62270 */
[----:B------:R-:W-:Y:S02]  /*04f0*/  @P4 IMAD.MOV.U32 R15, RZ, RZ, R4 ;  /* 0x000000ffff0f4224 */ /* 0x000fe400078e0004 */
[--C-:B------:R-:W-:Y:S01]  /*0500*/  @P4 IMAD.MOV.U32 R14, RZ, RZ, R6.reuse ;  /* 0x000000ffff0e4224 */ /* 0x100fe200078e0006 */
[----:B------:R-:W-:Y:S01]  /*0510*/  ISETP.EQ.AND P4, PT, R17, 0x4, PT ;  /* 0x000000041100780c */ /* 0x000fe20003f82270 */
[----:B------:R-:W-:Y:S02]  /*0520*/  @P2 IMAD.MOV.U32 R15, RZ, RZ, R6 ;  /* 0x000000ffff0f2224 */ /* 0x000fe400078e0006 */
[--C-:B------:R-:W-:Y:S02]  /*0530*/  @P2 IMAD.MOV.U32 R14, RZ, RZ, R7.reuse ;  /* 0x000000ffff0e2224 */ /* 0x100fe400078e0007 */
[----:B------:R-:W-:Y:S01]  /*0540*/  @P1 IMAD.MOV.U32 R15, RZ, RZ, R7 ;  /* 0x000000ffff0f1224 */ /* 0x000fe200078e0007 */
[----:B------:R-:W-:Y:S01]  /*0550*/  @P0 MOV R15, R8 ;  /* 0x00000008000f0202 */ /* 0x000fe20000000f00 */
[----:B------:R-:W-:-:S02]  /*0560*/  @P1 IMAD.MOV.U32 R14, RZ, RZ, R8 ;  /* 0x000000ffff0e1224 */ /* 0x000fc400078e0008 */
[--C-:B------:R-:W-:Y:S02]  /*0570*/  @P0 IMAD.MOV.U32 R14, RZ, RZ, R9.reuse ;  /* 0x000000ffff0e0224 */ /* 0x100fe400078e0009 */
[----:B------:R-:W-:Y:S02]  /*0580*/  @P3 IMAD.MOV.U32 R15, RZ, RZ, R9 ;  /* 0x000000ffff0f3224 */ /* 0x000fe400078e0009 */
[--C-:B------:R-:W-:Y:S02]  /*0590*/  @P3 IMAD.MOV.U32 R14, RZ, RZ, R10.reuse ;  /* 0x000000ffff0e3224 */ /* 0x100fe400078e000a */
[----:B------:R-:W-:Y:S02]  /*05a0*/  @P5 IMAD.MOV.U32 R15, RZ, RZ, R10 ;  /* 0x000000ffff0f5224 */ /* 0x000fe400078e000a */
[--C-:B------:R-:W-:Y:S02]  /*05b0*/  @P5 IMAD.MOV.U32 R14, RZ, RZ, R12.reuse ;  /* 0x000000ffff0e5224 */ /* 0x100fe400078e000c */
[----:B------:R-:W-:Y:S01]  /*05c0*/  @P4 IMAD.MOV.U32 R15, RZ, RZ, R12 ;  /* 0x000000ffff0f4224 */ /* 0x000fe200078e000c */
[----:B------:R-:W-:Y:S06]  /*05d0*/  @!P6 BRA `(.L_x_4) ;  /* 0x00000000002ce947 */ /* 0x000fec0003800000 */
[----:B------:R-:W-:Y:S01]  /*05e0*/  @P2 IMAD.MOV.U32 R16, RZ, RZ, R4 ;  /* 0x000000ffff102224 */ /* 0x000fe200078e0004 */
[----:B------:R-:W-:Y:S01]  /*05f0*/  @P1 MOV R16, R6 ;  /* 0x0000000600101202 */ /* 0x000fe20000000f00 */
[----:B------:R-:W-:Y:S01]  /*0600*/  @P0 IMAD.MOV.U32 R16, RZ, RZ, R7 ;  /* 0x000000ffff100224 */ /* 0x000fe200078e0007 */
[----:B------:R-:W-:Y:S01]  /*0610*/  ISETP.EQ.AND P0, PT, R17, 0x8, PT ;  /* 0x000000081100780c */ /* 0x000fe20003f02270 */
[----:B------:R-:W-:Y:S01]  /*0620*/  @P3 IMAD.MOV.U32 R16, RZ, RZ, R8 ;  /* 0x000000ffff103224 */ /* 0x000fe200078e0008 */
[----:B------:R-:W-:Y:S01]  /*0630*/  LOP3.LUT R13, R13, 0x1f, RZ, 0xc0, !PT ;  /* 0x0000001f0d0d7812 */ /* 0x000fe200078ec0ff */
[----:B------:R-:W-:Y:S02]  /*0640*/  @P5 IMAD.MOV.U32 R16, RZ, RZ, R9 ;  /* 0x000000ffff105224 */ /* 0x000fe400078e0009 */
[----:B------:R-:W-:Y:S01]  /*0650*/  @P4 IMAD.MOV.U32 R16, RZ, RZ, R10 ;  /* 0x000000ffff104224 */ /* 0x000fe200078e000a */
[----:B------:R-:W-:-:S07]  /*0660*/  SHF.L.W.U32.HI R14, R15, R13, R14 ;  /* 0x0000000d0f0e7219 */ /* 0x000fce0000010e0e */
[----:B------:R-:W-:-:S05]  /*0670*/  @P0 IMAD.MOV.U32 R16, RZ, RZ, R12 ;  /* 0x000000ffff100224 */ /* 0x000fca00078e000c */
[----:B------:R-:W-:-:S07]  /*0680*/  SHF.L.W.U32.HI R15, R16, R13, R15 ;  /* 0x0000000d100f7219 */ /* 0x000fce0000010e0f */
.L_x_4:
[----:B------:R-:W-:Y:S05]  /*0690*/  BSYNC.RECONVERGENT B1 ;  /* 0x0000000000017941 */ /* 0x000fea0003800200 */
.L_x_3:
[C---:B------:R-:W-:Y:S01]  /*06a0*/  SHF.L.W.U32.HI R18, R15.reuse, 0x2, R14 ;  /* 0x000000020f127819 */ /* 0x040fe20000010e0e */
[----:B------:R-:W-:Y:S01]  /*06b0*/  IMAD.SHL.U32 R12, R15, 0x4, RZ ;  /* 0x000000040f0c7824 */ /* 0x000fe200078e00ff */
[----:B------:R-:W-:Y:S01]  /*06c0*/  UMOV UR4, 0x54442d19 ;  /* 0x54442d1900047882 */ /* 0x000fe20000000000 */
[----:B------:R-:W-:Y:S01]  /*06d0*/  UMOV UR5, 0x3bf921fb ;  /* 0x3bf921fb00057882 */ /* 0x000fe20000000000 */
[----:B------:R-:W-:Y:S02]  /*06e0*/  SHF.R.S32.HI R13, RZ, 0x1f, R18 ;  /* 0x0000001fff0d7819 */ /* 0x000fe40000011412 */
[----:B------:R-:W-:Y:S02]  /*06f0*/  SHF.R.U32.HI R14, RZ, 0x1e, R14 ;  /* 0x0000001eff0e7819 */ /* 0x000fe4000001160e */
[C---:B------:R-:W-:Y:S02]  /*0700*/  LOP3.LUT R12, R13.reuse, R12, RZ, 0x3c, !PT ;  /* 0x0000000c0d0c7212 */ /* 0x040fe400078e3cff */
[----:B------:R-:W-:-:S02]  /*0710*/  LOP3.LUT R13, R13, R18, RZ, 0x3c, !PT ;  /* 0x000000120d0d7212 */ /* 0x000fc400078e3cff */
[----:B------:R-:W-:Y:S02]  /*0720*/  ISETP.GE.AND P0, PT, R11, RZ, PT ;  /* 0x000000ff0b00720c */ /* 0x000fe40003f06270 */
[C---:B------:R-:W-:Y:S02]  /*0730*/  LOP3.LUT R11, R18.reuse, R11, RZ, 0x3c, !PT ;  /* 0x0000000b120b7212 */ /* 0x040fe400078e3cff */
[----:B------:R-:W0:Y:S01]  /*0740*/  I2F.F64.S64 R12, R12 ;  /* 0x0000000c000c7312 */ /* 0x000e220000301c00 */
[----:B------:R-:W-:Y:S02]  /*0750*/  LEA.HI R14, R18, R14, RZ, 0x1 ;  /* 0x0000000e120e7211 */ /* 0x000fe400078f08ff */
[----:B------:R-:W-:-:S03]  /*0760*/  ISETP.GE.AND P1, PT, R11, RZ, PT ;  /* 0x000000ff0b00720c */ /* 0x000fc60003f26270 */
[----:B------:R-:W-:-:S05]  /*0770*/  IMAD.MOV R11, RZ, RZ, -R14 ;  /* 0x000000ffff0b7224 */ /* 0x000fca00078e0a0e */
[----:B------:R-:W-:Y:S01]  /*0780*/  @!P0 MOV R14, R11 ;  /* 0x0000000b000e8202 */ /* 0x000fe20000000f00 */
[----:B0-----:R-:W-:-:S10]  /*0790*/  DMUL R16, R12, UR4 ;  /* 0x000000040c107c28 */ /* 0x001fd40008000000 */
[----:B------:R-:W0:Y:S02]  /*07a0*/  F2F.F32.F64 R16, R16 ;  /* 0x0000001000107310 */ /* 0x000e240000301000 */
[----:B0-----:R-:W-:-:S07]  /*07b0*/  FSEL R21, -R16, R16, !P1 ;  /* 0x0000001010157208 */ /* 0x001fce0004800100 */
.L_x_1:
[----:B------:R-:W-:Y:S05]  /*07c0*/  BSYNC.RECONVERGENT B0 ;  /* 0x0000000000007941 */ /* 0x000fea0003800200 */
.L_x_0:
[----:B------:R-:W-:Y:S01]  /*07d0*/  FMUL R19, R5, 0.63661974668502807617 ;  /* 0x3f22f98305137820 */ /* 0x000fe20000400000 */
[C---:B------:R-:W-:Y:S01]  /*07e0*/  LOP3.LUT R12, R14.reuse, 0x1, RZ, 0xc0, !PT ;  /* 0x000000010e0c7812 */ /* 0x040fe200078ec0ff */
[----:B------:R-:W-:Y:S02]  /*07f0*/  IMAD.MOV.U32 R11, RZ, RZ, 0x37cbac00 ;  /* 0x37cbac00ff0b7424 */ /* 0x000fe400078e00ff */
[----:B------:R-:W-:Y:S01]  /*0800*/  FMUL R16, R21, R21 ;  /* 0x0000001515107220 */ /* 0x000fe20000400000 */
[----:B------:R-:W-:Y:S01]  /*0810*/  LOP3.LUT P1, RZ, R14, 0x2, RZ, 0xc0, !PT ;  /* 0x000000020eff7812 */ /* 0x000fe2000782c0ff */
[----:B------:R-:W-:Y:S01]  /*0820*/  BSSY.RECONVERGENT B0, `(.L_x_5) ;  /* 0x0000075000007945 */ /* 0x000fe20003800200 */
[----:B------:R-:W0:Y:S01]  /*0830*/  F2I.NTZ R19, R19 ;  /* 0x0000001300137305 */ /* 0x000e220000203100 */
[----:B------:R-:W-:Y:S01]  /*0840*/  ISETP.NE.U32.AND P0, PT, R12, 0x1, PT ;  /* 0x000000010c00780c */ /* 0x000fe20003f05070 */
[----:B------:R-:W-:Y:S01]  /*0850*/  FFMA R13, R16, R11, -0.0013887860113754868507 ;  /* 0xbab607ed100d7423 */ /* 0x000fe2000000000b */
[----:B------:R-:W-:-:S02]  /*0860*/  IMAD.MOV.U32 R12, RZ, RZ, 0x3d2aaabb ;  /* 0x3d2aaabbff0c7424 */ /* 0x000fc400078e00ff */
[----:B------:R-:W-:Y:S02]  /*0870*/  FSEL R21, R21, 1, P0 ;  /* 0x3f80000015157808 */ /* 0x000fe40000000000 */
[----:B------:R-:W-:Y:S01]  /*0880*/  FSEL R15, R13, -0.00019574658654164522886, !P0 ;  /* 0xb94d41530d0f7808 */ /* 0x000fe20004000000 */
[----:B------:R-:W-:Y:S01]  /*0890*/  IMAD.MOV.U32 R13, RZ, RZ, 0x3effffff ;  /* 0x3effffffff0d7424 */ /* 0x000fe200078e00ff */
[----:B------:R-:W-:-:S05]  /*08a0*/  FSEL R17, R12, 0.0083327032625675201416, !P0 ;  /* 0x3c0885e40c117808 */ /* 0x000fca0004000000 */
[C---:B------:R-:W-:Y:S01]  /*08b0*/  FFMA R15, R16.reuse, R15, R17 ;  /* 0x0000000f100f7223 */ /* 0x040fe20000000011 */
[----:B------:R-:W-:Y:S02]  /*08c0*/  FSEL R17, -R13, -0.16666662693023681641, !P0 ;  /* 0xbe2aaaa80d117808 */ /* 0x000fe40004000100 */
[----:B------:R-:W-:Y:S02]  /*08d0*/  FSETP.GE.AND P0, PT, |R5|, 105615, PT ;  /* 0x47ce47800500780b */ /* 0x000fe40003f06200 */
[----:B0-----:R-:W-:Y:S01]  /*08e0*/  I2FP.F32.S32 R14, R19 ;  /* 0x00000013000e7245 */ /* 0x001fe20000201400 */
[C---:B------:R-:W-:Y:S01]  /*08f0*/  FFMA R15, R16.reuse, R15, R17 ;  /* 0x0000000f100f7223 */ /* 0x040fe20000000011 */
[----:B------:R-:W-:-:S03]  /*0900*/  FFMA R16, R16, R21, RZ ;  /* 0x0000001510107223 */ /* 0x000fc600000000ff */
[----:B------:R-:W-:Y:S01]  /*0910*/  FFMA R17, R14, -1.5707962512969970703, R5 ;  /* 0xbfc90fda0e117823 */ /* 0x000fe20000000005 */
[----:B------:R-:W-:-:S03]  /*0920*/  FFMA R21, R16, R15, R21 ;  /* 0x0000000f10157223 */ /* 0x000fc60000000015 */
[----:B------:R-:W-:Y:S01]  /*0930*/  FFMA R17, R14, -7.5497894158615963534e-08, R17 ;  /* 0xb3a221680e117823 */ /* 0x000fe20000000011 */
[----:B------:R-:W-:-:S03]  /*0940*/  @P1 FADD R21, RZ, -R21 ;  /* 0x80000015ff151221 */ /* 0x000fc60000000000 */
[----:B------:R-:W-:Y:S01]  /*0950*/  FFMA R20, R14, -5.3903029534742383927e-15, R17 ;  /* 0xa7c234c50e147823 */ /* 0x000fe20000000011 */
[----:B------:R-:W-:Y:S06]  /*0960*/  @!P0 BRA `(.L_x_6) ;  /* 0x0000000400808947 */ /* 0x000fec0003800000 */
[----:B------:R-:W-:-:S13]  /*0970*/  FSETP.NEU.AND P0, PT, |R5|, +INF , PT ;  /* 0x7f8000000500780b */ /* 0x000fda0003f0d200 */
[----:B------:R-:W-:Y:S01]  /*0980*/  @!P0 FMUL R20, RZ, R5 ;  /* 0x00000005ff148220 */ /* 0x000fe20000400000 */
[----:B------:R-:W-:Y:S01]  /*0990*/  @!P0 IMAD.MOV.U32 R19, RZ, RZ, RZ ;  /* 0x000000ffff138224 */ /* 0x000fe200078e00ff */
[----:B------:R-:W-:Y:S06]  /*09a0*/  @!P0 BRA `(.L_x_6) ;  /* 0x0000000400708947 */ /* 0x000fec0003800000 */
[----:B------:R-:W-:Y:S02]  /*09b0*/  IMAD.SHL.U32 R14, R5, 0x100, RZ ;  /* 0x00000100050e7824 */ /* 0x000fe400078e00ff */
[----:B------:R-:W-:Y:S02]  /*09c0*/  HFMA2 R20, -RZ, RZ, 0, 0 ;  /* 0x00000000ff147431 */ /* 0x000fe400000001ff */
[----:B------:R-:W-:Y:S01]  /*09d0*/  IMAD.MOV.U32 R19, RZ, RZ, RZ ;  /* 0x000000ffff137224 */ /* 0x000fe200078e00ff */
[----:B------:R-:W0:Y:S01]  /*09e0*/  LDCU.64 UR8, c[0x4][URZ] ;  /* 0x01000000ff0877ac */ /* 0x000e220008000a00 */
[----:B------:R-:W-:Y:S01]  /*09f0*/  LOP3.LUT R18, R14, 0x80000000, RZ, 0xfc, !PT ;  /* 0x800000000e127812 */ /* 0x000fe200078efcff */
[----:B------:R-:W-:Y:S01]  /*0a00*/  UMOV UR5, URZ ;  /* 0x000000ff00057c82 */ /* 0x000fe20008000000 */
[----:B------:R-:W-:-:S05]  /*0a10*/  UMOV UR4, URZ ;  /* 0x000000ff00047c82 */ /* 0x000fca0008000000 */
.L_x_7:
        /* <DEDUP_REMOVED lines=29> */
[----:B------:R-:W-:-:S05]  /*0bf0*/  SHF.R.U32.HI R15, RZ, 0x5, R15 ;  /* 0x00000005ff0f7819 */ /* 0x000fca000001160f */
[----:B------:R-:W-:-:S05]  /*0c00*/  IMAD.U32 R20, R15, -0x4, RZ ;  /* 0xfffffffc0f147824 */ /* 0x000fca00078e00ff */
        /* <DEDUP_REMOVED lines=8> */
[----:B------:R-:W-:Y:S01]  /*0c90*/  @P4 IMAD.MOV.U32 R15, RZ, RZ, R4 ;  /* 0x000000ffff0f4224 */ /* 0x000fe200078e0004 */
[----:B------:R-:W-:Y:S01]  /*0ca0*/  @P4 MOV R18, R6 ;  /* 0x0000000600124202 */ /* 0x000fe20000000f00 */
[----:B------:R-:W-:Y:S01]  /*0cb0*/  @P2 IMAD.MOV.U32 R15, RZ, RZ, R6 ;  /* 0x000000ffff0f2224 */ /* 0x000fe200078e0006 */
[----:B------:R-:W-:Y:S01]  /*0cc0*/  ISETP.EQ.AND P4, PT, R20, 0x4, PT ;  /* 0x000000041400780c */ /* 0x000fe20003f82270 */
[--C-:B------:R-:W-:Y:S02]  /*0cd0*/  @P1 IMAD.MOV.U32 R15, RZ, RZ, R7.reuse ;  /* 0x000000ffff0f1224 */ /* 0x100fe400078e0007 */
[----:B------:R-:W-:Y:S02]  /*0ce0*/  @P0 IMAD.MOV.U32 R15, RZ, RZ, R8 ;  /* 0x000000ffff0f0224 */ /* 0x000fe400078e0008 */
[----:B------:R-:W-:-:S02]  /*0cf0*/  @P2 IMAD.MOV.U32 R18, RZ, RZ, R7 ;  /* 0x000000ffff122224 */ /* 0x000fc400078e0007 */
[----:B------:R-:W-:Y:S02]  /*0d00*/  @P1 IMAD.MOV.U32 R18, RZ, RZ, R8 ;  /* 0x000000ffff121224 */ /* 0x000fe400078e0008 */
[----:B------:R-:W-:Y:S01]  /*0d10*/  @P3 MOV R15, R9 ;  /* 0x00000009000f3202 */ /* 0x000fe20000000f00 */
[--C-:B------:R-:W-:Y:S02]  /*0d20*/  @P5 IMAD.MOV.U32 R15, RZ, RZ, R10.reuse ;  /* 0x000000ffff0f5224 */ /* 0x100fe400078e000a */
[----:B------:R-:W-:Y:S02]  /*0d30*/  @P0 IMAD.MOV.U32 R18, RZ, RZ, R9 ;  /* 0x000000ffff120224 */ /* 0x000fe400078e0009 */
[--C-:B------:R-:W-:Y:S02]  /*0d40*/  @P4 IMAD.MOV.U32 R15, RZ, RZ, R19.reuse ;  /* 0x000000ffff0f4224 */ /* 0x100fe400078e0013 */
[----:B------:R-:W-:Y:S02]  /*0d50*/  @P3 IMAD.MOV.U32 R18, RZ, RZ, R10 ;  /* 0x000000ffff123224 */ /* 0x000fe400078e000a */
[----:B------:R-:W-:-:S02]  /*0d60*/  @P5 IMAD.MOV.U32 R18, RZ, RZ, R19 ;  /* 0x000000ffff125224 */ /* 0x000fc400078e0013 */
[----:B------:R-:W-:Y:S01]  /*0d70*/  IMAD.MOV.U32 R16, RZ, RZ, R15 ;  /* 0x000000ffff107224 */ /* 0x000fe200078e000f */
        /* <DEDUP_REMOVED lines=12> */
.L_x_9:
[----:B------:R-:W-:Y:S05]  /*0e40*/  BSYNC.RECONVERGENT B1 ;  /* 0x0000000000017941 */ /* 0x000fea0003800200 */
.L_x_8:
[C---:B------:R-:W-:Y:S01]  /*0e50*/  SHF.L.W.U32.HI R19, R16.reuse, 0x2, R18 ;  /* 0x0000000210137819 */ /* 0x040fe20000010e12 */
[----:B------:R-:W-:Y:S01]  /*0e60*/  IMAD.SHL.U32 R14, R16, 0x4, RZ ;  /* 0x00000004100e7824 */ /* 0x000fe200078e00ff */
[----:B------:R-:W-:Y:S01]  /*0e70*/  UMOV UR4, 0x54442d19 ;  /* 0x54442d1900047882 */ /* 0x000fe20000000000 */
[----:B------:R-:W-:Y:S01]  /*0e80*/  UMOV UR5, 0x3bf921fb ;  /* 0x3bf921fb00057882 */ /* 0x000fe20000000000 */
[----:B------:R-:W-:Y:S02]  /*0e90*/  SHF.R.S32.HI R15, RZ, 0x1f, R19 ;  /* 0x0000001fff0f7819 */ /* 0x000fe40000011413 */
[----:B------:R-:W-:Y:S02]  /*0ea0*/  ISETP.GE.AND P0, PT, R5, RZ, PT ;  /* 0x000000ff0500720c */ /* 0x000fe40003f06270 */
[C---:B------:R-:W-:Y:S02]  /*0eb0*/  LOP3.LUT R14, R15.reuse, R14, RZ, 0x3c, !PT ;  /* 0x0000000e0f0e7212 */ /* 0x040fe400078e3cff */
[----:B------:R-:W-:-:S02]  /*0ec0*/  LOP3.LUT R15, R15, R19, RZ, 0x3c, !PT ;  /* 0x000000130f0f7212 */ /* 0x000fc400078e3cff */
[----:B------:R-:W-:Y:S02]  /*0ed0*/  SHF.R.U32.HI R18, RZ, 0x1e, R18 ;  /* 0x0000001eff127819 */ /* 0x000fe40000011612 */
[C---:B------:R-:W-:Y:S02]  /*0ee0*/  LOP3.LUT R20, R19.reuse, R5, RZ, 0x3c, !PT ;  /* 0x0000000513147212 */ /* 0x040fe400078e3cff */
[----:B------:R-:W0:Y:S01]  /*0ef0*/  I2F.F64.S64 R14, R14 ;  /* 0x0000000e000e7312 */ /* 0x000e220000301c00 */
[----:B------:R-:W-:Y:S02]  /*0f00*/  LEA.HI R19, R19, R18, RZ, 0x1 ;  /* 0x0000001213137211 */ /* 0x000fe400078f08ff */
[----:B------:R-:W-:Y:S02]  /*0f10*/  ISETP.GE.AND P1, PT, R20, RZ, PT ;  /* 0x000000ff1400720c */ /* 0x000fe40003f26270 */
[----:B------:R-:W-:-:S05]  /*0f20*/  IADD3 R18, PT, PT, -R19, RZ, RZ ;  /* 0x000000ff13127210 */ /* 0x000fca0007ffe1ff */
[----:B------:R-:W-:Y:S01]  /*0f30*/  @!P0 IMAD.MOV.U32 R19, RZ, RZ, R18 ;  /* 0x000000ffff138224 */ /* 0x000fe200078e0012 */
[----:B0-----:R-:W-:-:S10]  /*0f40*/  DMUL R16, R14, UR4 ;  /* 0x000000040e107c28 */ /* 0x001fd40008000000 */
[----:B------:R-:W0:Y:S02]  /*0f50*/  F2F.F32.F64 R16, R16 ;  /* 0x0000001000107310 */ /* 0x000e240000301000 */
[----:B0-----:R-:W-:-:S07]  /*0f60*/  FSEL R20, -R16, R16, !P1 ;  /* 0x0000001010147208 */ /* 0x001fce0004800100 */
.L_x_6:
[----:B------:R-:W-:Y:S05]  /*0f70*/  BSYNC.RECONVERGENT B0 ;  /* 0x0000000000007941 */ /* 0x000fea0003800200 */
.L_x_5:
[----:B------:R-:W-:Y:S01]  /*0f80*/  FMUL R17, R20, R20 ;  /* 0x0000001414117220 */ /* 0x000fe20000400000 */
[----:B------:R-:W-:Y:S01]  /*0f90*/  LOP3.LUT R15, R19, 0x1, RZ, 0xc0, !PT ;  /* 0x00000001130f7812 */ /* 0x000fe200078ec0ff */
[----:B------:R-:W-:Y:S02]  /*0fa0*/  IMAD.MOV.U32 R18, RZ, RZ, 0x3c0885e4 ;  /* 0x3c0885e4ff127424 */ /* 0x000fe400078e00ff */
[----:B------:R-:W-:Y:S01]  /*0fb0*/  FFMA R14, R17, R11, -0.0013887860113754868507 ;  /* 0xbab607ed110e7423 */ /* 0x000fe2000000000b */
[----:B------:R-:W-:Y:S01]  /*0fc0*/  ISETP.NE.U32.AND P0, PT, R15, 0x1, PT ;  /* 0x000000010f00780c */ /* 0x000fe20003f05070 */
[----:B------:R-:W-:Y:S02]  /*0fd0*/  VIADD R16, R19, 0x1 ;  /* 0x0000000113107836 */ /* 0x000fe40000000000 */
[----:B------:R-:W-:Y:S01]  /*0fe0*/  IMAD.MOV.U32 R19, RZ, RZ, 0x3e2aaaa8 ;  /* 0x3e2aaaa8ff137424 */ /* 0x000fe200078e00ff */
[----:B------:R-:W-:Y:S02]  /*0ff0*/  FSEL R22, R14, -0.00019574658654164522886, P0 ;  /* 0xb94d41530e167808 */ /* 0x000fe40000000000 */
[----:B------:R-:W-:Y:S01]  /*1000*/  FSEL R24, R18, 0.041666727513074874878, !P0 ;  /* 0x3d2aaabb12187808 */ /* 0x000fe20004000000 */
[----:B------:R-:W0:Y:S01]  /*1010*/  LDC.64 R14, c[0x0][0x380] ;  /* 0x0000e000ff0e7b82 */ /* 0x000e220000000a00 */
[----:B------:R-:W-:-:S02]  /*1020*/  LOP3.LUT P1, RZ, R16, 0x2, RZ, 0xc0, !PT ;  /* 0x0000000210ff7812 */ /* 0x000fc4000782c0ff */
[----:B------:R-:W-:Y:S01]  /*1030*/  FSEL R23, -R19, -0.4999999701976776123, !P0 ;  /* 0xbeffffff13177808 */ /* 0x000fe20004000100 */
[C---:B------:R-:W-:Y:S01]  /*1040*/  FFMA R22, R17.reuse, R22, R24 ;  /* 0x0000001611167223 */ /* 0x040fe20000000018 */
[----:B------:R-:W-:Y:S01]  /*1050*/  FSEL R16, R20, 1, !P0 ;  /* 0x3f80000014107808 */ /* 0x000fe20004000000 */
[----:B------:R-:W-:Y:S02]  /*1060*/  FMUL R20, R2, 0.30000001192092895508 ;  /* 0x3e99999a02147820 */ /* 0x000fe40000400000 */
[C---:B------:R-:W-:Y:S02]  /*1070*/  FFMA R22, R17.reuse, R22, R23 ;  /* 0x0000001611167223 */ /* 0x040fe40000000017 */
[----:B------:R-:W-:Y:S01]  /*1080*/  FFMA R17, R17, R16, RZ ;  /* 0x0000001011117223 */ /* 0x000fe200000000ff */
[----:B------:R-:W-:-:S03]  /*1090*/  FSETP.GE.AND P0, PT, |R20|, 105615, PT ;  /* 0x47ce47801400780b */ /* 0x000fc60003f06200 */
[----:B------:R-:W-:Y:S01]  /*10a0*/  FFMA R16, R17, R22, R16 ;  /* 0x0000001611107223 */ /* 0x000fe20000000010 */
[----:B------:R-:W-:-:S03]  /*10b0*/  FMUL R22, R20, 0.63661974668502807617 ;  /* 0x3f22f98314167820 */ /* 0x000fc60000400000 */
[----:B------:R-:W-:-:S03]  /*10c0*/  @P1 FADD R16, RZ, -R16 ;  /* 0x80000010ff101221 */ /* 0x000fc60000000000 */
[----:B------:R-:W1:Y:S01]  /*10d0*/  F2I.NTZ R22, R22 ;  /* 0x0000001600167305 */ /* 0x000e620000203100 */
[----:B------:R-:W-:Y:S01]  /*10e0*/  FMUL R24, R21, R16 ;  /* 0x0000001015187220 */ /* 0x000fe20000400000 */
[----:B0-----:R-:W-:-:S04]  /*10f0*/  IMAD.WIDE R14, R0, 0x4, R14 ;  /* 0x00000004000e7825 */ /* 0x001fc800078e020e */
[----:B------:R-:W-:-:S05]  /*1100*/  FFMA R21, R21, R16, R24 ;  /* 0x0000001015157223 */ /* 0x000fca0000000018 */
[----:B------:R0:W-:Y:S01]  /*1110*/  STG.E desc[UR6][R14.64], R21 ;  /* 0x000000150e007986 */ /* 0x0001e2000c101906 */
[----:B-1----:R-:W-:-:S05]  /*1120*/  I2FP.F32.S32 R17, R22 ;  /* 0x0000001600117245 */ /* 0x002fca0000201400 */
[----:B------:R-:W-:-:S04]  /*1130*/  FFMA R16, R17, -1.5707962512969970703, R20 ;  /* 0xbfc90fda11107823 */ /* 0x000fc80000000014 */
[----:B------:R-:W-:-:S04]  /*1140*/  FFMA R16, R17, -7.5497894158615963534e-08, R16 ;  /* 0xb3a2216811107823 */ /* 0x000fc80000000010 */
[----:B------:R-:W-:Y:S01]  /*1150*/  FFMA R23, R17, -5.3903029534742383927e-15, R16 ;  /* 0xa7c234c511177823 */ /* 0x000fe20000000010 */
[----:B0-----:R-:W-:Y:S06]  /*1160*/  @!P0 BRA `(.L_x_10) ;  /* 0x0000000400788947 */ /* 0x001fec0003800000 */
[----:B------:R-:W-:-:S13]  /*1170*/  FSETP.NEU.AND P0, PT, |R20|, +INF , PT ;  /* 0x7f8000001400780b */ /* 0x000fda0003f0d200 */
[----:B------:R-:W-:Y:S01]  /*1180*/  @!P0 FMUL R23, RZ, R20 ;  /* 0x00000014ff178220 */ /* 0x000fe20000400000 */
[----:B------:R-:W-:Y:S01]  /*1190*/  @!P0 IMAD.MOV.U32 R22, RZ, RZ, RZ ;  /* 0x000000ffff168224 */ /* 0x000fe200078e00ff */
[----:B------:R-:W-:Y:S06]  /*11a0*/  @!P0 BRA `(.L_x_10) ;  /* 0x0000000400688947 */ /* 0x000fec0003800000 */
[----:B------:R-:W-:Y:S01]  /*11b0*/  IMAD.SHL.U32 R14, R20, 0x100, RZ ;  /* 0x00000100140e7824 */ /* 0x000fe200078e00ff */
[----:B------:R-:W-:Y:S01]  /*11c0*/  MOV R21, RZ ;  /* 0x000000ff00157202 */ /* 0x000fe20000000f00 */
[----:B------:R-:W-:Y:S01]  /*11d0*/  IMAD.MOV.U32 R23, RZ, RZ, RZ ;  /* 0x000000ffff177224 */ /* 0x000fe200078e00ff */
[----:B------:R-:W0:Y:S01]  /*11e0*/  LDCU.64 UR8, c[0x4][URZ] ;  /* 0x01000000ff0877ac */ /* 0x000e220008000a00 */
[----:B------:R-:W-:Y:S01]  /*11f0*/  IMAD.MOV.U32 R24, RZ, RZ, RZ ;  /* 0x000000ffff187224 */ /* 0x000fe200078e00ff */
[----:B------:R-:W-:Y:S01]  /*1200*/  LOP3.LUT R22, R14, 0x80000000, RZ, 0xfc, !PT ;  /* 0x800000000e167812 */ /* 0x000fe200078efcff */
[----:B------:R-:W-:-:S06]  /*1210*/  UMOV UR4, URZ ;  /* 0x000000ff00047c82 */ /* 0x000fcc0008000000 */
.L_x_11:
        /* <DEDUP_REMOVED lines=16> */
[----:B------:R-:W-:Y:S01]  /*1320*/  @P1 MOV R6, R16 ;  /* 0x0000001000061202 */ /* 0x000fe20000000f00 */
[----:B------:R-:W-:Y:S02]  /*1330*/  IMAD.X R21, R17, 0x1, R23, P6 ;  /* 0x0000000111157824 */ /* 0x000fe400030e0617 */
[--C-:B------:R-:W-:Y:S02]  /*1340*/  @P0 IMAD.MOV.U32 R4, RZ, RZ, R16.reuse ;  /* 0x000000ffff040224 */ /* 0x100fe400078e0010 */
[--C-:B------:R-:W-:Y:S02]  /*1350*/  @P2 IMAD.MOV.U32 R7, RZ, RZ, R16.reuse ;  /* 0x000000ffff072224 */ /* 0x100fe400078e0010 */
[--C-:B------:R-:W-:Y:S02]  /*1360*/  @P3 IMAD.MOV.U32 R8, RZ, RZ, R16.reuse ;  /* 0x000000ffff083224 */ /* 0x100fe400078e0010 */
[--C-:B------:R-:W-:Y:S02]  /*1370*/  @P4 IMAD.MOV.U32 R9, RZ, RZ, R16.reuse ;  /* 0x000000ffff094224 */ /* 0x100fe400078e0010 */
[----:B------:R-:W-:Y:S01]  /*1380*/  @P5 IMAD.MOV.U32 R10, RZ, RZ, R16 ;  /* 0x000000ffff0a5224 */ /* 0x000fe200078e0010 */
[----:B------:R-:W-:Y:S06]  /*1390*/  BRA.U UP0, `(.L_x_11) ;  /* 0xfffffffd00a07547 */ /* 0x000fec000b83ffff */
[----:B------:R-:W-:-:S04]  /*13a0*/  SHF.R.U32.HI R14, RZ, 0x17, R20 ;  /* 0x00000017ff0e7819 */ /* 0x000fc80000011614 */
        /* <DEDUP_REMOVED lines=17> */
[----:B------:R-:W-:Y:S02]  /*14c0*/  @P1 IMAD.MOV.U32 R15, RZ, RZ, R7 ;  /* 0x000000ffff0f1224 */ /* 0x000fe400078e0007 */
[----:B------:R-:W-:-:S02]  /*14d0*/  @P0 IMAD.MOV.U32 R15, RZ, RZ, R8 ;  /* 0x000000ffff0f0224 */ /* 0x000fc400078e0008 */
[----:B------:R-:W-:Y:S01]  /*14e0*/  @P2 IMAD.MOV.U32 R22, RZ, RZ, R7 ;  /* 0x000000ffff162224 */ /* 0x000fe200078e0007 */
[----:B------:R-:W-:Y:S01]  /*14f0*/  @P1 MOV R22, R8 ;  /* 0x0000000800161202 */ /* 0x000fe20000000f00 */
[--C-:B------:R-:W-:Y:S02]  /*1500*/  @P3 IMAD.MOV.U32 R15, RZ, RZ, R9.reuse ;  /* 0x000000ffff0f3224 */ /* 0x100fe400078e0009 */
[--C-:B------:R-:W-:Y:S02]  /*1510*/  @P5 IMAD.MOV.U32 R15, RZ, RZ, R10.reuse ;  /* 0x000000ffff0f5224 */ /* 0x100fe400078e000a */
[----:B------:R-:W-:Y:S01]  /*1520*/  @P4 MOV R15, R21 ;  /* 0x00000015000f4202 */ /* 0x000fe20000000f00 */
[----:B------:R-:W-:Y:S02]  /*1530*/  @P0 IMAD.MOV.U32 R22, RZ, RZ, R9 ;  /* 0x000000ffff160224 */ /* 0x000fe400078e0009 */
[----:B------:R-:W-:Y:S02]  /*1540*/  @P3 IMAD.MOV.U32 R22, RZ, RZ, R10 ;  /* 0x000000ffff163224 */ /* 0x000fe400078e000a */
[----:B------:R-:W-:-:S02]  /*1550*/  @P5 IMAD.MOV.U32 R22, RZ, RZ, R21 ;  /* 0x000000ffff165224 */ /* 0x000fc400078e0015 */
[----:B------:R-:W-:Y:S01]  /*1560*/  IMAD.MOV.U32 R16, RZ, RZ, R15 ;  /* 0x000000ffff107224 */ /* 0x000fe200078e000f */
[----:B------:R-:W-:Y:S06]  /*1570*/  @!P6 BRA `(.L_x_12) ;  /* 0x00000000002ce947 */ /* 0x000fec0003800000 */
[----:B------:R-:W-:Y:S01]  /*1580*/  @P2 IMAD.MOV.U32 R17, RZ, RZ, R4 ;  /* 0x000000ffff112224 */ /* 0x000fe200078e0004 */
[----:B------:R-:W-:Y:S01]  /*1590*/  LOP3.LUT R15, R14, 0x1f, RZ, 0xc0, !PT ;  /* 0x0000001f0e0f7812 */ /* 0x000fe200078ec0ff */
[----:B------:R-:W-:Y:S02]  /*15a0*/  @P1 IMAD.MOV.U32 R17, RZ, RZ, R6 ;  /* 0x000000ffff111224 */ /* 0x000fe400078e0006 */
[----:B------:R-:W-:Y:S01]  /*15b0*/  @P0 IMAD.MOV.U32 R17, RZ, RZ, R7 ;  /* 0x000000ffff110224 */ /* 0x000fe200078e0007 */
[----:B------:R-:W-:Y:S01]  /*15c0*/  ISETP.EQ.AND P0, PT, R23, 0x8, PT ;  /* 0x000000081700780c */ /* 0x000fe20003f02270 */
[----:B------:R-:W-:Y:S01]  /*15d0*/  @P3 IMAD.MOV.U32 R17, RZ, RZ, R8 ;  /* 0x000000ffff113224 */ /* 0x000fe200078e0008 */
[----:B------:R-:W-:Y:S01]  /*15e0*/  SHF.L.W.U32.HI R22, R16, R15, R22 ;  /* 0x0000000f10167219 */ /* 0x000fe20000010e16 */
[----:B------:R-:W-:Y:S01]  /*15f0*/  @P5 IMAD.MOV.U32 R17, RZ, RZ, R9 ;  /* 0x000000ffff115224 */ /* 0x000fe200078e0009 */
[----:B------:R-:W-:-:S09]  /*1600*/  @P4 MOV R17, R10 ;  /* 0x0000000a00114202 */ /* 0x000fd20000000f00 */
[----:B------:R-:W-:-:S05]  /*1610*/  @P0 IMAD.MOV.U32 R17, RZ, RZ, R21 ;  /* 0x000000ffff110224 */ /* 0x000fca00078e0015 */
[----:B------:R-:W-:-:S07]  /*1620*/  SHF.L.W.U32.HI R16, R17, R15, R16 ;  /* 0x0000000f11107219 */ /* 0x000fce0000010e10 */
.L_x_12:
        /* <DEDUP_REMOVED lines=12> */
[----:B------:R-:W-:-:S03]  /*16f0*/  ISETP.GE.AND P1, PT, R20, RZ, PT ;  /* 0x000000ff1400720c */ /* 0x000fc60003f26270 */
[----:B------:R-:W-:-:S04]  /*1700*/  IMAD.MOV R20, RZ, RZ, -R22 ;  /* 0x000000ffff147224 */ /* 0x000fc800078e0a16 */
[----:B------:R-:W-:Y:S01]  /*1710*/  @!P0 IMAD.MOV.U32 R22, RZ, RZ, R20 ;  /* 0x000000ffff168224 */ /* 0x000fe200078e0014 */
[----:B0-----:R-:W-:-:S10]  /*1720*/  DMUL R16, R14, UR4 ;  /* 0x000000040e107c28 */ /* 0x001fd40008000000 */
[----:B------:R-:W0:Y:S02]  /*1730*/  F2F.F32.F64 R16, R16 ;  /* 0x0000001000107310 */ /* 0x000e240000301000 */
[----:B0-----:R-:W-:-:S07]  /*1740*/  FSEL R23, -R16, R16, !P1 ;  /* 0x0000001010177208 */ /* 0x001fce0004800100 */
.L_x_10:
[----:B------:R-:W-:Y:S01]  /*1750*/  FMUL R17, R23, R23 ;  /* 0x0000001717117220 */ /* 0x000fe20000400000 */
[C---:B------:R-:W-:Y:S01]  /*1760*/  LOP3.LUT R14, R22.reuse, 0x1, RZ, 0xc0, !PT ;  /* 0x00000001160e7812 */ /* 0x040fe200078ec0ff */
[----:B------:R-:W-:Y:S01]  /*1770*/  BSSY.RECONVERGENT B0, `(.L_x_13) ;  /* 0x000007a000007945 */ /* 0x000fe20003800200 */
[----:B------:R-:W-:Y:S01]  /*1780*/  LOP3.LUT P1, RZ, R22, 0x2, RZ, 0xc0, !PT ;  /* 0x0000000216ff7812 */ /* 0x000fe2000782c0ff */
[----:B------:R-:W-:Y:S01]  /*1790*/  FFMA R16, R17, R11, -0.0013887860113754868507 ;  /* 0xbab607ed11107423 */ /* 0x000fe2000000000b */
[----:B------:R-:W-:Y:S02]  /*17a0*/  ISETP.NE.U32.AND P0, PT, R14, 0x1, PT ;  /* 0x000000010e00780c */ /* 0x000fe40003f05070 */
[----:B------:R-:W0:Y:S02]  /*17b0*/  LDC.64 R14, c[0x0][0x388] ;  /* 0x0000e200ff0e7b82 */ /* 0x000e240000000a00 */
[----:B------:R-:W-:Y:S02]  /*17c0*/  FSEL R16, R16, -0.00019574658654164522886, !P0 ;  /* 0xb94d415310107808 */ /* 0x000fe40004000000 */
[----:B------:R-:W-:-:S02]  /*17d0*/  FSEL R20, R12, 0.0083327032625675201416, !P0 ;  /* 0x3c0885e40c147808 */ /* 0x000fc40004000000 */
[----:B------:R-:W-:-:S03]  /*17e0*/  FSEL R21, -R13, -0.16666662693023681641, !P0 ;  /* 0xbe2aaaa80d157808 */ /* 0x000fc60004000100 */
[----:B------:R-:W-:Y:S01]  /*17f0*/  FFMA R20, R17, R16, R20 ;  /* 0x0000001011147223 */ /* 0x000fe20000000014 */
[----:B------:R-:W-:Y:S02]  /*1800*/  FSEL R16, R23, 1, P0 ;  /* 0x3f80000017107808 */ /* 0x000fe40000000000 */
[----:B------:R-:W-:Y:S01]  /*1810*/  FSETP.GE.AND P0, PT, |R3|, 105615, PT ;  /* 0x47ce47800300780b */ /* 0x000fe20003f06200 */
[----:B------:R-:W-:Y:S01]  /*1820*/  FFMA R20, R17, R20, R21 ;  /* 0x0000001411147223 */ /* 0x000fe20000000015 */
[----:B------:R-:W-:Y:S01]  /*1830*/  FMUL R21, R3, 0.63661974668502807617 ;  /* 0x3f22f98303157820 */ /* 0x000fe20000400000 */
[----:B------:R-:W-:-:S04]  /*1840*/  FFMA R17, R17, R16, RZ ;  /* 0x0000001011117223 */ /* 0x000fc800000000ff */
[----:B------:R-:W-:Y:S01]  /*1850*/  FFMA R16, R17, R20, R16 ;  /* 0x0000001411107223 */ /* 0x000fe20000000010 */
[----:B------:R-:W-:Y:S01]  /*1860*/  IMAD.MOV.U32 R17, RZ, RZ, 0x3dcccccd ;  /* 0x3dcccccdff117424 */ /* 0x000fe200078e00ff */
[----:B------:R-:W1:Y:S02]  /*1870*/  F2I.NTZ R20, R21 ;  /* 0x0000001500147305 */ /* 0x000e640000203100 */
[----:B------:R-:W-:Y:S01]  /*1880*/  @P1 FADD R16, RZ, -R16 ;  /* 0x80000010ff101221 */ /* 0x000fe20000000000 */
[----:B0-----:R-:W-:-:S04]  /*1890*/  IMAD.WIDE R14, R0, 0x4, R14 ;  /* 0x00000004000e7825 */ /* 0x001fc800078e020e */
[----:B------:R-:W-:-:S05]  /*18a0*/  FFMA R17, R16, R17, 0.20000000298023223877 ;  /* 0x3e4ccccd10117423 */ /* 0x000fca0000000011 */
        /* <DEDUP_REMOVED lines=10> */
[----:B------:R-:W-:Y:S01]  /*1950*/  SHF.L.U32 R14, R3, 0x8, RZ ;  /* 0x00000008030e7819 */ /* 0x000fe200000006ff */
[----:B------:R-:W-:Y:S01]  /*1960*/  IMAD.MOV.U32 R21, RZ, RZ, RZ ;  /* 0x000000ffff157224 */ /* 0x000fe200078e00ff */
[----:B------:R-:W0:Y:S01]  /*1970*/  LDCU.64 UR8, c[0x4][URZ] ;  /* 0x01000000ff0877ac */ /* 0x000e220008000a00 */
[----:B------:R-:W-:Y:S01]  /*1980*/  IMAD.MOV.U32 R22, RZ, RZ, RZ ;  /* 0x000000ffff167224 */ /* 0x000fe200078e00ff */
[----:B------:R-:W-:Y:S01]  /*1990*/  LOP3.LUT R20, R14, 0x80000000, RZ, 0xfc, !PT ;  /* 0x800000000e147812 */ /* 0x000fe200078efcff */
[----:B------:R-:W-:Y:S01]  /*19a0*/  UMOV UR5, URZ ;  /* 0x000000ff00057c82 */ /* 0x000fe20008000000 */
[----:B------:R-:W-:-:S05]  /*19b0*/  UMOV UR4, URZ ;  /* 0x000000ff00047c82 */ /* 0x000fca0008000000 */
.L_x_15:
        /* <DEDUP_REMOVED lines=37> */
[----:B------:R-:W-:Y:S02]  /*1c10*/  @P3 MOV R20, R4 ;  /* 0x0000000400143202 */ /* 0x000fe40000000f00 */
[C---:B------:R-:W-:Y:S01]  /*1c20*/  ISETP.EQ.AND P3, PT, R22.reuse, -0x4, PT ;  /* 0xfffffffc1600780c */ /* 0x040fe20003f62270 */
[----:B------:R-:W-:Y:S02]  /*1c30*/  @P4 IMAD.MOV.U32 R15, RZ, RZ, R4 ;  /* 0x000000ffff0f4224 */ /* 0x000fe400078e0004 */
[--C-:B------:R-:W-:Y:S01]  /*1c40*/  @P4 IMAD.MOV.U32 R20, RZ, RZ, R6.reuse ;  /* 0x000000ffff144224 */ /* 0x100fe200078e0006 */
[----:B------:R-:W-:Y:S01]  /*1c50*/  ISETP.EQ.AND P4, PT, R22, 0x4, PT ;  /* 0x000000041600780c */ /* 0x000fe20003f82270 */
[----:B------:R-:W-:Y:S02]  /*1c60*/  @P2 IMAD.MOV.U32 R15, RZ, RZ, R6 ;  /* 0x000000ffff0f2224 */ /* 0x000fe400078e0006 */
[--C-:B------:R-:W-:Y:S01]  /*1c70*/  @P1 IMAD.MOV.U32 R15, RZ, RZ, R7.reuse ;  /* 0x000000ffff0f1224 */ /* 0x100fe200078e0007 */
[----:B------:R-:W-:Y:S01]  /*1c80*/  @P0 MOV R15, R8 ;  /* 0x00000008000f0202 */ /* 0x000fe20000000f00 */
[----:B------:R-:W-:-:S02]  /*1c90*/  @P2 IMAD.MOV.U32 R20, RZ, RZ, R7 ;  /* 0x000000ffff142224 */ /* 0x000fc400078e0007 */
[----:B------:R-:W-:Y:S02]  /*1ca0*/  @P1 IMAD.MOV.U32 R20, RZ, RZ, R8 ;  /* 0x000000ffff141224 */ /* 0x000fe400078e0008 */
[----:B------:R-:W-:Y:S02]  /*1cb0*/  @P3 IMAD.MOV.U32 R15, RZ, RZ, R9 ;  /* 0x000000ffff0f3224 */ /* 0x000fe400078e0009 */
[--C-:B------:R-:W-:Y:S02]  /*1cc0*/  @P5 IMAD.MOV.U32 R15, RZ, RZ, R10.reuse ;  /* 0x000000ffff0f5224 */ /* 0x100fe400078e000a */
[----:B------:R-:W-:Y:S02]  /*1cd0*/  @P4 IMAD.MOV.U32 R15, RZ, RZ, R21 ;  /* 0x000000ffff0f4224 */ /* 0x000fe400078e0015 */
[----:B------:R-:W-:Y:S02]  /*1ce0*/  @P0 IMAD.MOV.U32 R20, RZ, RZ, R9 ;  /* 0x000000ffff140224 */ /* 0x000fe400078e0009 */
[----:B------:R-:W-:Y:S01]  /*1cf0*/  @P3 IMAD.MOV.U32 R20, RZ, RZ, R10 ;  /* 0x000000ffff143224 */ /* 0x000fe200078e000a */
[----:B------:R-:W-:Y:S01]  /*1d00*/  MOV R16, R15 ;  /* 0x0000000f00107202 */ /* 0x000fe20000000f00 */
[----:B------:R-:W-:Y:S01]  /*1d10*/  @P5 IMAD.MOV.U32 R20, RZ, RZ, R21 ;  /* 0x000000ffff145224 */ /* 0x000fe200078e0015 */
        /* <DEDUP_REMOVED lines=8> */
[----:B------:R-:W-:Y:S02]  /*1da0*/  @P5 IMAD.MOV.U32 R17, RZ, RZ, R9 ;  /* 0x000000ffff115224 */ /* 0x000fe400078e0009 */
[----:B------:R-:W-:-:S08]  /*1db0*/  @P4 IMAD.MOV.U32 R17, RZ, RZ, R10 ;  /* 0x000000ffff114224 */ /* 0x000fd000078e000a */
[----:B------:R-:W-:-:S04]  /*1dc0*/  @P0 MOV R17, R21 ;  /* 0x0000001500110202 */ /* 0x000fc80000000f00 */
[----:B------:R-:W-:-:S07]  /*1dd0*/  SHF.L.W.U32.HI R16, R17, R15, R16 ;  /* 0x0000000f11107219 */ /* 0x000fce0000010e10 */
.L_x_17:
[----:B------:R-:W-:Y:S05]  /*1de0*/  BSYNC.RECONVERGENT B1 ;  /* 0x0000000000017941 */ /* 0x000fea0003800200 */
.L_x_16:
        /* <DEDUP_REMOVED lines=18> */
.L_x_14:
[----:B------:R-:W-:Y:S05]  /*1f10*/  BSYNC.RECONVERGENT B0 ;  /* 0x0000000000007941 */ /* 0x000fea0003800200 */
.L_x_13:
[----:B------:R-:W-:Y:S01]  /*1f20*/  FADD R5, R5, R2 ;  /* 0x0000000205057221 */ /* 0x000fe20000000000 */
[C---:B------:R-:W-:Y:S01]  /*1f30*/  LOP3.LUT R2, R20.reuse, 0x1, RZ, 0xc0, !PT ;  /* 0x0000000114027812 */ /* 0x040fe200078ec0ff */
[----:B------:R-:W-:Y:S01]  /*1f40*/  FMUL R3, R23, R23 ;  /* 0x0000001717037220 */ /* 0x000fe20000400000 */
[----:B------:R-:W-:Y:S02]  /*1f50*/  VIADD R20, R20, 0x1 ;  /* 0x0000000114147836 */ /* 0x000fe40000000000 */
[----:B------:R-:W-:Y:S01]  /*1f60*/  FMUL R14, R5, 0.63661974668502807617 ;  /* 0x3f22f983050e7820 */ /* 0x000fe20000400000 */
[----:B------:R-:W-:Y:S01]  /*1f70*/  ISETP.NE.U32.AND P0, PT, R2, 0x1, PT ;  /* 0x000000010200780c */ /* 0x000fe20003f05070 */
[----:B------:R-:W-:Y:S01]  /*1f80*/  FFMA R2, R3, R11, -0.0013887860113754868507 ;  /* 0xbab607ed03027423 */ /* 0x000fe2000000000b */
[----:B------:R-:W-:Y:S01]  /*1f90*/  BSSY.RECONVERGENT B0, `(.L_x_18) ;  /* 0x000006f000007945 */ /* 0x000fe20003800200 */
[----:B------:R-:W-:Y:S02]  /*1fa0*/  LOP3.LUT P1, RZ, R20, 0x2, RZ, 0xc0, !PT ;  /* 0x0000000214ff7812 */ /* 0x000fe4000782c0ff */
[----:B------:R-:W0:Y:S01]  /*1fb0*/  F2I.NTZ R14, R14 ;  /* 0x0000000e000e7305 */ /* 0x000e220000203100 */
[----:B------:R-:W-:-:S02]  /*1fc0*/  FSEL R18, R18, 0.041666727513074874878, !P0 ;  /* 0x3d2aaabb12127808 */ /* 0x000fc40004000000 */
[----:B------:R-:W-:Y:S02]  /*1fd0*/  FSEL R2, R2, -0.00019574658654164522886, P0 ;  /* 0xb94d415302027808 */ /* 0x000fe40000000000 */
[----:B------:R-:W-:-:S03]  /*1fe0*/  FSEL R16, -R19, -0.4999999701976776123, !P0 ;  /* 0xbeffffff13107808 */ /* 0x000fc60004000100 */
[----:B------:R-:W-:Y:S01]  /*1ff0*/  FFMA R18, R3, R2, R18 ;  /* 0x0000000203127223 */ /* 0x000fe20000000012 */
[----:B------:R-:W-:Y:S02]  /*2000*/  FSEL R2, R23, 1, !P0 ;  /* 0x3f80000017027808 */ /* 0x000fe40004000000 */
[----:B------:R-:W-:Y:S01]  /*2010*/  FSETP.GE.AND P0, PT, |R5|, 105615, PT ;  /* 0x47ce47800500780b */ /* 0x000fe20003f06200 */
[C---:B------:R-:W-:Y:S02]  /*2020*/  FFMA R16, R3.reuse, R18, R16 ;  /* 0x0000001203107223 */ /* 0x040fe40000000010 */
[----:B------:R-:W-:Y:S01]  /*2030*/  FFMA R3, R3, R2, RZ ;  /* 0x0000000203037223 */ /* 0x000fe200000000ff */
[----:B0-----:R-:W-:-:S03]  /*2040*/  I2FP.F32.S32 R20, R14 ;  /* 0x0000000e00147245 */ /* 0x001fc60000201400 */
[----:B------:R-:W-:Y:S02]  /*2050*/  FFMA R3, R3, R16, R2 ;  /* 0x0000001003037223 */ /* 0x000fe40000000002 */
[C---:B------:R-:W-:Y:S02]  /*2060*/  FFMA R15, R20.reuse, -1.5707962512969970703, R5 ;  /* 0xbfc90fda140f7823 */ /* 0x040fe40000000005 */
[----:B------:R-:W-:Y:S02]  /*2070*/  @P1 FADD R3, RZ, -R3 ;  /* 0x80000003ff031221 */ /* 0x000fe40000000000 */
[----:B------:R-:W-:-:S04]  /*2080*/  FFMA R15, R20, -7.5497894158615963534e-08, R15 ;  /* 0xb3a22168140f7823 */ /* 0x000fc8000000000f */
[----:B------:R-:W-:Y:S01]  /*2090*/  FFMA R2, R20, -5.3903029534742383927e-15, R15 ;  /* 0xa7c234c514027823 */ /* 0x000fe2000000000f */
[----:B------:R-:W-:Y:S06]  /*20a0*/  @!P0 BRA `(.L_x_19) ;  /* 0x0000000400748947 */ /* 0x000fec0003800000 */
[----:B------:R-:W-:-:S13]  /*20b0*/  FSETP.NEU.AND P0, PT, |R5|, +INF , PT ;  /* 0x7f8000000500780b */ /* 0x000fda0003f0d200 */
[----:B------:R-:W-:Y:S01]  /*20c0*/  @!P0 FMUL R2, RZ, R5 ;  /* 0x00000005ff028220 */ /* 0x000fe20000400000 */
[----:B------:R-:W-:Y:S01]  /*20d0*/  @!P0 IMAD.MOV.U32 R14, RZ, RZ, RZ ;  /* 0x000000ffff0e8224 */ /* 0x000fe200078e00ff */
[----:B------:R-:W-:Y:S06]  /*20e0*/  @!P0 BRA `(.L_x_19) ;  /* 0x0000000400648947 */ /* 0x000fec0003800000 */
[----:B------:R-:W-:Y:S01]  /*20f0*/  IMAD.SHL.U32 R2, R5, 0x100, RZ ;  /* 0x0000010005027824 */ /* 0x000fe200078e00ff */
[----:B------:R-:W-:Y:S01]  /*2100*/  CS2R R18, SRZ ;  /* 0x0000000000127805 */ /* 0x000fe2000001ff00 */
[----:B------:R-:W0:Y:S03]  /*2110*/  LDCU.64 UR8, c[0x4][URZ] ;  /* 0x01000000ff0877ac */ /* 0x000e260008000a00 */
[----:B------:R-:W-:Y:S01]  /*2120*/  LOP3.LUT R2, R2, 0x80000000, RZ, 0xfc, !PT ;  /* 0x8000000002027812 */ /* 0x000fe200078efcff */
[----:B------:R-:W-:Y:S01]  /*2130*/  UMOV UR5, URZ ;  /* 0x000000ff00057c82 */ /* 0x000fe20008000000 */
[----:B------:R-:W-:-:S05]  /*2140*/  UMOV UR4, URZ ;  /* 0x000000ff00047c82 */ /* 0x000fca0008000000 */
.L_x_20:
[----:B0-----:R-:W-:Y:S01]  /*2150*/  IMAD.U32 R15, RZ, RZ, UR9 ;  /* 0x00000009ff0f7e24 */ /* 0x001fe2000f8e00ff */
[----:B------:R-:W-:-:S05]  /*2160*/  MOV R14, UR8 ;  /* 0x00000008000e7c02 */ /* 0x000fca0008000f00 */
        /* <DEDUP_REMOVED lines=15> */
[--C-:B------:R-:W-:Y:S02]  /*2260*/  @P0 IMAD.MOV.U32 R4, RZ, RZ, R16.reuse ;  /* 0x000000ffff040224 */ /* 0x100fe400078e0010 */
        /* <DEDUP_REMOVED lines=22> */
[----:B------:R-:W-:Y:S01]  /*23d0*/  @P4 IMAD.MOV.U32 R2, RZ, RZ, R6 ;  /* 0x000000ffff024224 */ /* 0x000fe200078e0006 */
[----:B------:R-:W-:Y:S01]  /*23e0*/  ISETP.EQ.AND P4, PT, R16, 0x4, PT ;  /* 0x000000041000780c */ /* 0x000fe20003f82270 */
[--C-:B------:R-:W-:Y:S01]  /*23f0*/  @P2 IMAD.MOV.U32 R2, RZ, RZ, R7.reuse ;  /* 0x000000ffff022224 */ /* 0x100fe200078e0007 */
[----:B------:R-:W-:Y:S01]  /*2400*/  @P2 MOV R15, R6 ;  /* 0x00000006000f2202 */ /* 0x000fe20000000f00 */
[----:B------:R-:W-:Y:S02]  /*2410*/  @P1 IMAD.MOV.U32 R15, RZ, RZ, R7 ;  /* 0x000000ffff0f1224 */ /* 0x000fe400078e0007 */
[----:B------:R-:W-:-:S02]  /*2420*/  @P1 IMAD.MOV.U32 R2, RZ, RZ, R8 ;  /* 0x000000ffff021224 */ /* 0x000fc400078e0008 */
[----:B------:R-:W-:Y:S02]  /*2430*/  @P0 IMAD.MOV.U32 R15, RZ, RZ, R8 ;  /* 0x000000ffff0f0224 */ /* 0x000fe400078e0008 */
[--C-:B------:R-:W-:Y:S01]  /*2440*/  @P0 IMAD.MOV.U32 R2, RZ, RZ, R9.reuse ;  /* 0x000000ffff020224 */ /* 0x100fe200078e0009 */
[----:B------:R-:W-:Y:S01]  /*2450*/  @P3 MOV R2, R10 ;  /* 0x0000000a00023202 */ /* 0x000fe20000000f00 */
[----:B------:R-:W-:Y:S02]  /*2460*/  @P3 IMAD.MOV.U32 R15, RZ, RZ, R9 ;  /* 0x000000ffff0f3224 */ /* 0x000fe400078e0009 */
[----:B------:R-:W-:Y:S02]  /*2470*/  @P5 IMAD.MOV.U32 R15, RZ, RZ, R10 ;  /* 0x000000ffff0f5224 */ /* 0x000fe400078e000a */
[--C-:B------:R-:W-:Y:S02]  /*2480*/  @P5 IMAD.MOV.U32 R2, RZ, RZ, R19.reuse ;  /* 0x000000ffff025224 */ /* 0x100fe400078e0013 */
[----:B------:R-:W-:Y:S01]  /*2490*/  @P4 IMAD.MOV.U32 R15, RZ, RZ, R19 ;  /* 0x000000ffff0f4224 */ /* 0x000fe200078e0013 */
[----:B------:R-:W-:Y:S06]  /*24a0*/  @!P6 BRA `(.L_x_22) ;  /* 0x000000000028e947 */ /* 0x000fec0003800000 */
[----:B------:R-:W-:Y:S02]  /*24b0*/  @P1 IMAD.MOV.U32 R4, RZ, RZ, R6 ;  /* 0x000000ffff041224 */ /* 0x000fe400078e0006 */
[----:B------:R-:W-:Y:S01]  /*24c0*/  @P0 IMAD.MOV.U32 R4, RZ, RZ, R7 ;  /* 0x000000ffff040224 */ /* 0x000fe200078e0007 */
[----:B------:R-:W-:Y:S01]  /*24d0*/  ISETP.EQ.AND P0, PT, R16, 0x8, PT ;  /* 0x000000081000780c */ /* 0x000fe20003f02270 */
[----:B------:R-:W-:Y:S01]  /*24e0*/  @P3 IMAD.MOV.U32 R4, RZ, RZ, R8 ;  /* 0x000000ffff043224 */ /* 0x000fe200078e0008 */
[----:B------:R-:W-:Y:S01]  /*24f0*/  @P5 MOV R4, R9 ;  /* 0x0000000900045202 */ /* 0x000fe20000000f00 */
[----:B------:R-:W-:Y:S01]  /*2500*/  @P4 IMAD.MOV.U32 R4, RZ, RZ, R10 ;  /* 0x000000ffff044224 */ /* 0x000fe200078e000a */
[----:B------:R-:W-:-:S04]  /*2510*/  LOP3.LUT R7, R14, 0x1f, RZ, 0xc0, !PT ;  /* 0x0000001f0e077812 */ /* 0x000fc800078ec0ff */
[----:B------:R-:W-:-:S05]  /*2520*/  SHF.L.W.U32.HI R2, R15, R7, R2 ;  /* 0x000000070f027219 */ /* 0x000fca0000010e02 */
[----:B------:R-:W-:-:S05]  /*2530*/  @P0 IMAD.MOV.U32 R4, RZ, RZ, R19 ;  /* 0x000000ffff040224 */ /* 0x000fca00078e0013 */
[----:B------:R-:W-:-:S07]  /*2540*/  SHF.L.W.U32.HI R15, R4, R7, R15 ;  /* 0x00000007040f7219 */ /* 0x000fce0000010e0f */
.L_x_22:
[----:B------:R-:W-:Y:S05]  /*2550*/  BSYNC.RECONVERGENT B1 ;  /* 0x0000000000017941 */ /* 0x000fea0003800200 */
.L_x_21:
        /* <DEDUP_REMOVED lines=9> */
[----:B------:R-:W0:Y:S01]  /*25f0*/  I2F.F64.S64 R6, R8 ;  /* 0x0000000800067312 */ /* 0x000e220000301c00 */
[C---:B------:R-:W-:Y:S02]  /*2600*/  LOP3.LUT R5, R14.reuse, R5, RZ, 0x3c, !PT ;  /* 0x000000050e057212 */ /* 0x040fe400078e3cff */
[----:B------:R-:W-:Y:S02]  /*2610*/  LEA.HI R14, R14, R2, RZ, 0x1 ;  /* 0x000000020e0e7211 */ /* 0x000fe400078f08ff */
[----:B------:R-:W-:-:S03]  /*2620*/  ISETP.GE.AND P1, PT, R5, RZ, PT ;  /* 0x000000ff0500720c */ /* 0x000fc60003f26270 */
[----:B------:R-:W-:-:S04]  /*2630*/  IMAD.MOV R2, RZ, RZ, -R14 ;  /* 0x000000ffff027224 */ /* 0x000fc800078e0a0e */
[----:B------:R-:W-:Y:S01]  /*2640*/  @!P0 IMAD.MOV.U32 R14, RZ, RZ, R2 ;  /* 0x000000ffff0e8224 */ /* 0x000fe200078e0002 */
[----:B0-----:R-:W-:-:S10]  /*2650*/  DMUL R6, R6, UR4 ;  /* 0x0000000406067c28 */ /* 0x001fd40008000000 */
[----:B------:R-:W0:Y:S02]  /*2660*/  F2F.F32.F64 R6, R6 ;  /* 0x0000000600067310 */ /* 0x000e240000301000 */
[----:B0-----:R-:W-:-:S07]  /*2670*/  FSEL R2, -R6, R6, !P1 ;  /* 0x0000000606027208 */ /* 0x001fce0004800100 */
.L_x_19:
[----:B------:R-:W-:Y:S05]  /*2680*/  BSYNC.RECONVERGENT B0 ;  /* 0x0000000000007941 */ /* 0x000fea0003800200 */
.L_x_18:
[----:B------:R-:W-:Y:S01]  /*2690*/  FMUL R6, R2, R2 ;  /* 0x0000000202067220 */ /* 0x000fe20000400000 */
[C---:B------:R-:W-:Y:S02]  /*26a0*/  LOP3.LUT R4, R14.reuse, 0x1, RZ, 0xc0, !PT ;  /* 0x000000010e047812 */ /* 0x040fe400078ec0ff */
[----:B------:R-:W-:Y:S01]  /*26b0*/  LOP3.LUT P1, RZ, R14, 0x2, RZ, 0xc0, !PT ;  /* 0x000000020eff7812 */ /* 0x000fe2000782c0ff */
[----:B------:R-:W-:Y:S01]  /*26c0*/  FFMA R11, R6, R11, -0.0013887860113754868507 ;  /* 0xbab607ed060b7423 */ /* 0x000fe2000000000b */
[----:B------:R-:W-:Y:S02]  /*26d0*/  ISETP.NE.U32.AND P0, PT, R4, 0x1, PT ;  /* 0x000000010400780c */ /* 0x000fe40003f05070 */
[----:B------:R-:W0:Y:S02]  /*26e0*/  LDC.64 R4, c[0x0][0x390] ;  /* 0x0000e400ff047b82 */ /* 0x000e240000000a00 */
[----:B------:R-:W-:Y:S02]  /*26f0*/  FSEL R7, R12, 0.0083327032625675201416, !P0 ;  /* 0x3c0885e40c077808 */ /* 0x000fe40004000000 */
[----:B------:R-:W-:-:S02]  /*2700*/  FSEL R11, R11, -0.00019574658654164522886, !P0 ;  /* 0xb94d41530b0b7808 */ /* 0x000fc40004000000 */
[----:B------:R-:W-:Y:S02]  /*2710*/  FSEL R8, -R13, -0.16666662693023681641, !P0 ;  /* 0xbe2aaaa80d087808 */ /* 0x000fe40004000100 */
[----:B------:R-:W-:Y:S01]  /*2720*/  FSEL R2, R2, 1, P0 ;  /* 0x3f80000002027808 */ /* 0x000fe20000000000 */
[----:B------:R-:W-:-:S04]  /*2730*/  FFMA R7, R6, R11, R7 ;  /* 0x0000000b06077223 */ /* 0x000fc80000000007 */
[C---:B------:R-:W-:Y:S01]  /*2740*/  FFMA R8, R6.reuse, R7, R8 ;  /* 0x0000000706087223 */ /* 0x040fe20000000008 */
[----:B------:R-:W-:-:S04]  /*2750*/  FFMA R7, R6, R2, RZ ;  /* 0x0000000206077223 */ /* 0x000fc800000000ff */
[----:B------:R-:W-:-:S04]  /*2760*/  FFMA R2, R7, R8, R2 ;  /* 0x0000000807027223 */ /* 0x000fc80000000002 */
[----:B------:R-:W-:Y:S01]  /*2770*/  @P1 FADD R2, RZ, -R2 ;  /* 0x80000002ff021221 */ /* 0x000fe20000000000 */
[----:B0-----:R-:W-:-:S04]  /*2780*/  IMAD.WIDE R4, R0, 0x4, R4 ;  /* 0x0000000400047825 */ /* 0x001fc800078e0204 */
[----:B------:R-:W-:-:S04]  /*2790*/  FMUL R6, R3, R2 ;  /* 0x0000000203067220 */ /* 0x000fc80000400000 */
[----:B------:R-:W-:-:S05]  /*27a0*/  FFMA R3, R3, R2, R6 ;  /* 0x0000000203037223 */ /* 0x000fca0000000006 */
[----:B------:R-:W-:Y:S01]  /*27b0*/  STG.E desc[UR6][R4.64], R3 ;  /* 0x0000000304007986 */ /* 0x000fe2000c101906 */
[----:B------:R-:W-:Y:S05]  /*27c0*/  EXIT ;  /* 0x000000000000794d */ /* 0x000fea0003800000 */
.L_x_23:
[----:B------:R-:W-:-:S00]  /*27d0*/  BRA `(.L_x_23) ;  /* 0xfffffffc00fc7947 */ /* 0x000fc0000383ffff */
[----:B------:R-:W-:-:S00]  /*27e0*/  NOP ;  /* 0x0000000000007918 */ /* 0x000fc00000000000 */
        /* <DEDUP_REMOVED lines=9> */
.L_x_24:


//--------------------- .nv.global.init           --------------------------
	.section	.nv.global.init,"aw",@progbits
	.align	4
.nv.global.init:
	.type		__cudart_i2opi_f,@object
	.size		__cudart_i2opi_f,(.L_0 - __cudart_i2opi_f)
__cudart_i2opi_f:
        /*0000*/ 	.byte	0x41, 0x90, 0x43, 0x3c, 0x99, 0x95, 0x62, 0xdb, 0xc0, 0xdd, 0x34, 0xf5, 0xd1, 0x57, 0x27, 0xfc
        /*0010*/ 	.byte	0x29, 0x15, 0x44, 0x4e, 0x6e, 0x83, 0xf9, 0xa2
.L_0:


//--------------------- .nv.shared.reserved.0     --------------------------
	.section	.nv.shared.reserved.0,"aw",@nobits
	.weak		__nv_reservedSMEM_offset_0_alias
	.size		__nv_reservedSMEM_offset_0_alias, 0, 64
	.other		__nv_reservedSMEM_offset_0_alias,@"STO_CUDA_RESERVED_SHARED STV_DEFAULT"
__nv_reservedSMEM_offset_0_alias:
	.zero		0
	.zero		64


//--------------------- .nv.constant0._Z16ComputeWindFieldPfS_S_if --------------------------
	.section	.nv.constant0._Z16ComputeWindFieldPfS_S_if,"a",@progbits
	.sectionflags	@""
	.align	4
.nv.constant0._Z16ComputeWindFieldPfS_S_if:
	.zero		928


//--------------------- SYMBOLS --------------------------

	.type		.nv.reservedSmem.offset0,@object
	.size		.nv.reservedSmem.offset0,0x4
